// auto-generated by cutlass_sweep.gemm — config: {"arch": "sm_90", "cluster_m": 1, "cluster_n": 1, "dtype": "e4m3", "stages": 3, "tile_k": 32, "tile_m": 64, "tile_n": 128}
#include "cutlass/cutlass.h"
#include "cutlass/gemm/collective/collective_builder.hpp"
#include "cutlass/gemm/device/gemm_universal_adapter.h"
#include "cutlass/gemm/kernel/gemm_universal.hpp"
#include "cutlass/epilogue/collective/collective_builder.hpp"

using ElemA = cutlass::float_e4m3_t;
using ElemB = cutlass::float_e4m3_t;
using ElemCD = cutlass::float_e4m3_t;
using Acc  = float;
using TileShape    = cute::Shape<cute::_64, cute::_128, cute::_32>;
using ClusterShape = cute::Shape<cute::_1, cute::_1, cute::_1>;

using CollectiveEpilogue = typename cutlass::epilogue::collective::CollectiveBuilder<
    cutlass::arch::Sm90, cutlass::arch::OpClassTensorOp,
    TileShape, ClusterShape,
    cutlass::epilogue::collective::EpilogueTileAuto,
    Acc, Acc,
    ElemCD, cutlass::layout::RowMajor, 128 / cutlass::sizeof_bits<ElemCD>::value,
    ElemCD, cutlass::layout::RowMajor, 128 / cutlass::sizeof_bits<ElemCD>::value,
    cutlass::epilogue::collective::EpilogueScheduleAuto
  >::CollectiveOp;

using CollectiveMainloop = typename cutlass::gemm::collective::CollectiveBuilder<
    cutlass::arch::Sm90, cutlass::arch::OpClassTensorOp,
    ElemA, cutlass::layout::RowMajor, 128 / cutlass::sizeof_bits<ElemA>::value,
    ElemB, cutlass::layout::ColumnMajor, 128 / cutlass::sizeof_bits<ElemB>::value,
    Acc,
    TileShape, ClusterShape,
    cutlass::gemm::collective::StageCount<3>,
    cutlass::gemm::collective::KernelScheduleAuto
  >::CollectiveOp;

using GemmKernel = cutlass::gemm::kernel::GemmUniversal<
    cute::Shape<int,int,int,int>,
    CollectiveMainloop,
    CollectiveEpilogue
>;
using Gemm = cutlass::gemm::device::GemmUniversalAdapter<GemmKernel>;

// Force the device kernel symbol into the cubin without needing a host main.
auto* _anchor = &cutlass::device_kernel<GemmKernel>;


// ===== COMPILED SASS (sm_90a) =====

	.target	sm_90a

	.elftype	@"ET_EXEC"


//--------------------- .note.nv.tkinfo           --------------------------
	.section	.note.nv.tkinfo,"",@"SHT_NOTE"
	.sectionflags	@"SHF_NOTE_NV_TKINFO"
	.tkinfo
        /*0018*/ 	.word	0x00000002
        /*0030*/ 	.string	""
        /*0030*/ 	.string	"ptxas"
        /*0030*/ 	.string	"Cuda compilation tools, release 13.0, V13.0.88"
        /*0030*/ 	.string	"Build cuda_13.0.r13.0/compiler.36424714_0"
        /*0030*/ 	.string	"-arch sm_90a -m 64 "



//--------------------- .note.nv.cuinfo           --------------------------
	.section	.note.nv.cuinfo,"",@"SHT_NOTE"
	.sectionflags	@"SHF_NOTE_NV_CUINFO"
        /*0018*/ 	.short	0x0002
        /*001a*/ 	.short	0x005a
        /*001c*/ 	.short	0x0082
	.zero		2


//--------------------- .nv.info                  --------------------------
	.section	.nv.info,"",@"SHT_CUDA_INFO"
	.align	4


	//----- nvinfo : EIATTR_REGCOUNT
	.align		4
        /*0000*/ 	.byte	0x04, 0x2f
        /*0002*/ 	.short	(.L_12 - .L_11)
	.align		4
.L_11:
        /*0004*/ 	.word	index@(_ZN7cutlass13device_kernelINS_4gemm6kernel13GemmUniversalIN4cute5tupleIJiiiiEEENS1_10collective13CollectiveMmaINS1_37MainloopSm90TmaGmmaWarpSpecializedFP8ILi3ENS5_IJNS4_1CILi1EEESB_SB_EEENS1_32KernelTmaWarpSpecializedPingpongEEENS5_IJNSA_ILi64EEENSA_ILi128EEENSA_ILi32EEEEEENS_12float_e4m3_tENS5_IJlSB_lEEESJ_SK_NS4_8TiledMMAINS4_8MMA_AtomIJNS4_4SM904GMMA31MMA_64x128x32_F32E4M3E4M3_SS_TNILNSO_7ScaleInE1ELSQ_1EEEEEENS4_6LayoutISC_NS5_IJNSA_ILi0EEESU_SU_EEEEENS5_IJNS4_10UnderscoreESX_SX_EEEEENS4_13SM90_TMA_LOADENS4_14ComposedLayoutINS4_7SwizzleILi1ELi4ELi3EEENS4_18smem_ptr_flag_bitsILi8EEENST_INS5_IJNSA_ILi8EEESH_EEENS5_IJSH_SB_EEEEEEEvNS4_8identityES10_S1A_vS1B_EENS_8epilogue10collective6detail29Sm90TmaWarpSpecializedAdapterINS1E_15DefaultEpilogueISJ_SK_SK_NS1D_6thread17LinearCombinationISJ_Li1EffLNS1I_9ScaleType4KindE0ELNS_15FloatRoundStyleE2ESJ_EENS1_15EpilogueDefaultEEEEEvvEEEEvNT_6ParamsE)
        /*0008*/ 	.word	0x000000a8


	//----- nvinfo : EIATTR_FRAME_SIZE
	.align		4
.L_12:
        /*000c*/ 	.byte	0x04, 0x11
        /*000e*/ 	.short	(.L_14 - .L_13)
	.align		4
.L_13:
        /*0010*/ 	.word	index@(_ZN7cutlass13device_kernelINS_4gemm6kernel13GemmUniversalIN4cute5tupleIJiiiiEEENS1_10collective13CollectiveMmaINS1_37MainloopSm90TmaGmmaWarpSpecializedFP8ILi3ENS5_IJNS4_1CILi1EEESB_SB_EEENS1_32KernelTmaWarpSpecializedPingpongEEENS5_IJNSA_ILi64EEENSA_ILi128EEENSA_ILi32EEEEEENS_12float_e4m3_tENS5_IJlSB_lEEESJ_SK_NS4_8TiledMMAINS4_8MMA_AtomIJNS4_4SM904GMMA31MMA_64x128x32_F32E4M3E4M3_SS_TNILNSO_7ScaleInE1ELSQ_1EEEEEENS4_6LayoutISC_NS5_IJNSA_ILi0EEESU_SU_EEEEENS5_IJNS4_10UnderscoreESX_SX_EEEEENS4_13SM90_TMA_LOADENS4_14ComposedLayoutINS4_7SwizzleILi1ELi4ELi3EEENS4_18smem_ptr_flag_bitsILi8EEENST_INS5_IJNSA_ILi8EEESH_EEENS5_IJSH_SB_EEEEEEEvNS4_8identityES10_S1A_vS1B_EENS_8epilogue10collective6detail29Sm90TmaWarpSpecializedAdapterINS1E_15DefaultEpilogueISJ_SK_SK_NS1D_6thread17LinearCombinationISJ_Li1EffLNS1I_9ScaleType4KindE0ELNS_15FloatRoundStyleE2ESJ_EENS1_15EpilogueDefaultEEEEEvvEEEEvNT_6ParamsE)
        /*0014*/ 	.word	0x00000000


	//----- nvinfo : EIATTR_MIN_STACK_SIZE
	.align		4
.L_14:
        /*0018*/ 	.byte	0x04, 0x12
        /*001a*/ 	.short	(.L_16 - .L_15)
	.align		4
.L_15:
        /*001c*/ 	.word	index@(_ZN7cutlass13device_kernelINS_4gemm6kernel13GemmUniversalIN4cute5tupleIJiiiiEEENS1_10collective13CollectiveMmaINS1_37MainloopSm90TmaGmmaWarpSpecializedFP8ILi3ENS5_IJNS4_1CILi1EEESB_SB_EEENS1_32KernelTmaWarpSpecializedPingpongEEENS5_IJNSA_ILi64EEENSA_ILi128EEENSA_ILi32EEEEEENS_12float_e4m3_tENS5_IJlSB_lEEESJ_SK_NS4_8TiledMMAINS4_8MMA_AtomIJNS4_4SM904GMMA31MMA_64x128x32_F32E4M3E4M3_SS_TNILNSO_7ScaleInE1ELSQ_1EEEEEENS4_6LayoutISC_NS5_IJNSA_ILi0EEESU_SU_EEEEENS5_IJNS4_10UnderscoreESX_SX_EEEEENS4_13SM90_TMA_LOADENS4_14ComposedLayoutINS4_7SwizzleILi1ELi4ELi3EEENS4_18smem_ptr_flag_bitsILi8EEENST_INS5_IJNSA_ILi8EEESH_EEENS5_IJSH_SB_EEEEEEEvNS4_8identityES10_S1A_vS1B_EENS_8epilogue10collective6detail29Sm90TmaWarpSpecializedAdapterINS1E_15DefaultEpilogueISJ_SK_SK_NS1D_6thread17LinearCombinationISJ_Li1EffLNS1I_9ScaleType4KindE0ELNS_15FloatRoundStyleE2ESJ_EENS1_15EpilogueDefaultEEEEEvvEEEEvNT_6ParamsE)
        /*0020*/ 	.word	0x00000000
.L_16:


//--------------------- .nv.compat                --------------------------
	.section	.nv.compat,"",@"SHT_CUDA_COMPAT_INFO"
	.align	4
        /*0000*/ 	.byte	0x02, 0x09, 0x01, 0x00, 0x02, 0x02, 0x04, 0x00, 0x02, 0x05, 0x05, 0x00, 0x03, 0x07, 0x01, 0x01
        /*0010*/ 	.byte	0x02, 0x03, 0x01, 0x00, 0x02, 0x06, 0x01, 0x00, 0x04, 0x0b, 0x08, 0x00, 0x00, 0x00, 0x00, 0x00
        /*0020*/ 	.byte	0x00, 0x00, 0x00, 0x00


//--------------------- .nv.info._ZN7cutlass13device_kernelINS_4gemm6kernel13GemmUniversalIN4cute5tupleIJiiiiEEENS1_10collective13CollectiveMmaINS1_37MainloopSm90TmaGmmaWarpSpecializedFP8ILi3ENS5_IJNS4_1CILi1EEESB_SB_EEENS1_32KernelTmaWarpSpecializedPingpongEEENS5_IJNSA_ILi64EEENSA_ILi128EEENSA_ILi32EEEEEENS_12float_e4m3_tENS5_IJlSB_lEEESJ_SK_NS4_8TiledMMAINS4_8MMA_AtomIJNS4_4SM904GMMA31MMA_64x128x32_F32E4M3E4M3_SS_TNILNSO_7ScaleInE1ELSQ_1EEEEEENS4_6LayoutISC_NS5_IJNSA_ILi0EEESU_SU_EEEEENS5_IJNS4_10UnderscoreESX_SX_EEEEENS4_13SM90_TMA_LOADENS4_14ComposedLayoutINS4_7SwizzleILi1ELi4ELi3EEENS4_18smem_ptr_flag_bitsILi8EEENST_INS5_IJNSA_ILi8EEESH_EEENS5_IJSH_SB_EEEEEEEvNS4_8identityES10_S1A_vS1B_EENS_8epilogue10collective6detail29Sm90TmaWarpSpecializedAdapterINS1E_15DefaultEpilogueISJ_SK_SK_NS1D_6thread17LinearCombinationISJ_Li1EffLNS1I_9ScaleType4KindE0ELNS_15FloatRoundStyleE2ESJ_EENS1_15EpilogueDefaultEEEEEvvEEEEvNT_6ParamsE --------------------------
	.section	.nv.info._ZN7cutlass13device_kernelINS_4gemm6kernel13GemmUniversalIN4cute5tupleIJiiiiEEENS1_10collective13CollectiveMmaINS1_37MainloopSm90TmaGmmaWarpSpecializedFP8ILi3ENS5_IJNS4_1CILi1EEESB_SB_EEENS1_32KernelTmaWarpSpecializedPingpongEEENS5_IJNSA_ILi64EEENSA_ILi128EEENSA_ILi32EEEEEENS_12float_e4m3_tENS5_IJlSB_lEEESJ_SK_NS4_8TiledMMAINS4_8MMA_AtomIJNS4_4SM904GMMA31MMA_64x128x32_F32E4M3E4M3_SS_TNILNSO_7ScaleInE1ELSQ_1EEEEEENS4_6LayoutISC_NS5_IJNSA_ILi0EEESU_SU_EEEEENS5_IJNS4_10UnderscoreESX_SX_EEEEENS4_13SM90_TMA_LOADENS4_14ComposedLayoutINS4_7SwizzleILi1ELi4ELi3EEENS4_18smem_ptr_flag_bitsILi8EEENST_INS5_IJNSA_ILi8EEESH_EEENS5_IJSH_SB_EEEEEEEvNS4_8identityES10_S1A_vS1B_EENS_8epilogue10collective6detail29Sm90TmaWarpSpecializedAdapterINS1E_15DefaultEpilogueISJ_SK_SK_NS1D_6thread17LinearCombinationISJ_Li1EffLNS1I_9ScaleType4KindE0ELNS_15FloatRoundStyleE2ESJ_EENS1_15EpilogueDefaultEEEEEvvEEEEvNT_6ParamsE,"",@"SHT_CUDA_INFO"
	.sectionflags	@""
	.align	4


	//----- nvinfo : EIATTR_CUDA_API_VERSION
	.align		4
        /*0000*/ 	.byte	0x04, 0x37
        /*0002*/ 	.short	(.L_18 - .L_17)
.L_17:
        /*0004*/ 	.word	0x00000082


	//----- nvinfo : EIATTR_KPARAM_INFO
	.align		4
.L_18:
        /*0008*/ 	.byte	0x04, 0x17
        /*000a*/ 	.short	(.L_20 - .L_19)
.L_19:
        /*000c*/ 	.word	0x00000000
        /*0010*/ 	.short	0x0000
        /*0012*/ 	.short	0x0070
        /*0014*/ 	.byte	0x00, 0xf0, 0x01, 0x10


	//----- nvinfo : EIATTR_SPARSE_MMA_MASK
	.align		4
.L_20:
        /*0018*/ 	.byte	0x03, 0x50
        /*001a*/ 	.short	0x0000


	//----- nvinfo : EIATTR_MAXREG_COUNT
	.align		4
        /*001c*/ 	.byte	0x03, 0x1b
        /*001e*/ 	.short	0x00a8


	//----- nvinfo : EIATTR_NUM_BARRIERS
	.align		4
        /*0020*/ 	.byte	0x02, 0x4c
        /*0022*/ 	.byte	0x01
	.zero		1


	//----- nvinfo : EIATTR_MERCURY_ISA_VERSION
	.align		4
        /*0024*/ 	.byte	0x03, 0x5f
        /*0026*/ 	.short	0x0101


	//----- nvinfo : EIATTR_INT_WARP_WIDE_INSTR_OFFSETS
	.align		4
        /*0028*/ 	.byte	0x04, 0x31
        /*002a*/ 	.short	(.L_22 - .L_21)


	//   ....[0]....
.L_21:
        /*002c*/ 	.word	0x00000400


	//   ....[1]....
        /*0030*/ 	.word	0x00000420


	//   ....[2]....
        /*0034*/ 	.word	0x000004a0


	//   ....[3]....
        /*0038*/ 	.word	0x000004b0


	//   ....[4]....
        /*003c*/ 	.word	0x000004c0


	//   ....[5]....
        /*0040*/ 	.word	0x000004e0


	//   ....[6]....
        /*0044*/ 	.word	0x00000530


	//   ....[7]....
        /*0048*/ 	.word	0x00000550


	//----- nvinfo : EIATTR_COOP_GROUP_MASK_REGIDS
	.align		4
.L_22:
        /*004c*/ 	.byte	0x04, 0x29
        /*004e*/ 	.short	(.L_24 - .L_23)


	//   ....[0]....
.L_23:
        /*0050*/ 	.word	0xffffffff


	//   ....[1]....
        /*0054*/ 	.word	0xffffffff


	//   ....[2]....
        /*0058*/ 	.word	0xffffffff


	//   ....[3]....
        /*005c*/ 	.word	0xffffffff


	//   ....[4]....
        /*0060*/ 	.word	0xffffffff


	//   ....[5]....
        /*0064*/ 	.word	0xffffffff


	//----- nvinfo : EIATTR_COOP_GROUP_INSTR_OFFSETS
	.align		4
.L_24:
        /*0068*/ 	.byte	0x04, 0x28
        /*006a*/ 	.short	(.L_26 - .L_25)


	//   ....[0]....
.L_25:
        /*006c*/ 	.word	0x00000060


	//   ....[1]....
        /*0070*/ 	.word	0x00000070


	//   ....[2]....
        /*0074*/ 	.word	0x00000130


	//   ....[3]....
        /*0078*/ 	.word	0x000002a0


	//   ....[4]....
        /*007c*/ 	.word	0x000002e0


	//   ....[5]....
        /*0080*/ 	.word	0x00000320


	//----- nvinfo : EIATTR_REG_RECONFIG
	.align		4
.L_26:
        /*0084*/ 	.byte	0x01, 0x54
	.zero		2


	//----- nvinfo : EIATTR_MBARRIER_INSTR_OFFSETS
	.align		4
        /*0088*/ 	.byte	0x04, 0x39
        /*008a*/ 	.short	(.L_28 - .L_27)


	//   ....[0]....
.L_27:
        /*008c*/ 	.word	0x00000230
        /*0090*/ 	.word	0x000000ff
        /*0094*/ 	.word	0x00000000
        /*0098*/ 	.short	0x0100
        /*009a*/ 	.byte	0x08
	.zero		1


	//   ....[1]....
        /*009c*/ 	.word	0x00000240
        /*00a0*/ 	.word	0x000000ff
        /*00a4*/ 	.word	0x00000018
        /*00a8*/ 	.short	0x0100
        /*00aa*/ 	.byte	0x08
	.zero		1


	//   ....[2]....
        /*00ac*/ 	.word	0x00000250
        /*00b0*/ 	.word	0x000000ff
        /*00b4*/ 	.word	0x00000008
        /*00b8*/ 	.short	0x0100
        /*00ba*/ 	.byte	0x08
	.zero		1


	//   ....[3]....
        /*00bc*/ 	.word	0x00000260
        /*00c0*/ 	.word	0x000000ff
        /*00c4*/ 	.word	0x00000020
        /*00c8*/ 	.short	0x0100
        /*00ca*/ 	.byte	0x08
	.zero		1


	//   ....[4]....
        /*00cc*/ 	.word	0x00000270
        /*00d0*/ 	.word	0x000000ff
        /*00d4*/ 	.word	0x00000010
        /*00d8*/ 	.short	0x0100
        /*00da*/ 	.byte	0x08
	.zero		1


	//   ....[5]....
        /*00dc*/ 	.word	0x00000280
        /*00e0*/ 	.word	0x000000ff
        /*00e4*/ 	.word	0x00000028
        /*00e8*/ 	.short	0x0100
        /*00ea*/ 	.byte	0x08
	.zero		1


	//   ....[6]....
        /*00ec*/ 	.word	0x00000590
        /*00f0*/ 	.word	0x000000ff
        /*00f4*/ 	.word	0x00000060
        /*00f8*/ 	.short	0x0100
        /*00fa*/ 	.byte	0x08
	.zero		1


	//   ....[7]....
        /*00fc*/ 	.word	0x00000600
        /*0100*/ 	.word	0x000000ff
        /*0104*/ 	.word	0x00000068
        /*0108*/ 	.short	0x0100
        /*010a*/ 	.byte	0x08
	.zero		1


	//   ....[8]....
        /*010c*/ 	.word	0x00000620
        /*0110*/ 	.word	0x000000ff
        /*0114*/ 	.word	0x00000040
        /*0118*/ 	.short	0x0100
        /*011a*/ 	.byte	0x09
	.zero		1


	//   ....[9]....
        /*011c*/ 	.word	0x00000630
        /*0120*/ 	.word	0x000000ff
        /*0124*/ 	.word	0x00000048
        /*0128*/ 	.short	0x0100
        /*012a*/ 	.byte	0x09
	.zero		1


	//   ....[10]....
        /*012c*/ 	.word	0x00000640
        /*0130*/ 	.word	0x000000ff
        /*0134*/ 	.word	0x00000050
        /*0138*/ 	.short	0x0100
        /*013a*/ 	.byte	0x09
	.zero		1


	//   ....[11]....
        /*013c*/ 	.word	0x00000650
        /*0140*/ 	.word	0x000000ff
        /*0144*/ 	.word	0x00000058
        /*0148*/ 	.short	0x0100
        /*014a*/ 	.byte	0x09
	.zero		1


	//   ....[12]....
        /*014c*/ 	.word	0x00001400
        /*0150*/ 	.word	0x000000ff
        /*0154*/ 	.word	0xfffffff8
        /*0158*/ 	.short	0x010a
        /*015a*/ 	.byte	0x0f
	.zero		1


	//   ....[13]....
        /*015c*/ 	.word	0x000018e0
        /*0160*/ 	.word	0x000000ff
        /*0164*/ 	.word	0x00000000
        /*0168*/ 	.short	0x010a
        /*016a*/ 	.byte	0x06
	.zero		1


	//   ....[14]....
        /*016c*/ 	.word	0x00001920
        /*0170*/ 	.word	0x000000ff
        /*0174*/ 	.word	0x00000000
        /*0178*/ 	.short	0x010a
        /*017a*/ 	.byte	0x06
	.zero		1


	//   ....[15]....
        /*017c*/ 	.word	0x000021d0
        /*0180*/ 	.word	0x000000ff
        /*0184*/ 	.word	0x00000000
        /*0188*/ 	.short	0x010a
        /*018a*/ 	.byte	0x09
	.zero		1


	//   ....[16]....
        /*018c*/ 	.word	0x00002210
        /*0190*/ 	.word	0x000000ff
        /*0194*/ 	.word	0x00000000
        /*0198*/ 	.short	0x010a
        /*019a*/ 	.byte	0x09
	.zero		1


	//   ....[17]....
        /*019c*/ 	.word	0x00002820
        /*01a0*/ 	.word	0x000000ff
        /*01a4*/ 	.word	0x00000000
        /*01a8*/ 	.short	0x0101
        /*01aa*/ 	.byte	0x08
	.zero		1


	//   ....[18]....
        /*01ac*/ 	.word	0x00002d90
        /*01b0*/ 	.word	0x00000011
        /*01b4*/ 	.word	0x00000000
        /*01b8*/ 	.short	0x0101
        /*01ba*/ 	.byte	0x16
	.zero		1


	//   ....[19]....
        /*01bc*/ 	.word	0x00002e70
        /*01c0*/ 	.word	0x000000ff
        /*01c4*/ 	.word	0x00000000
        /*01c8*/ 	.short	0x0101
        /*01ca*/ 	.byte	0x08
	.zero		1


	//   ....[20]....
        /*01cc*/ 	.word	0x00002f20
        /*01d0*/ 	.word	0x000000ff
        /*01d4*/ 	.word	0x00000008
        /*01d8*/ 	.short	0x010a
        /*01da*/ 	.byte	0x0f
	.zero		1


	//   ....[21]....
        /*01dc*/ 	.word	0x000077c0
        /*01e0*/ 	.word	0x00000004
        /*01e4*/ 	.word	0x00000000
        /*01e8*/ 	.short	0x0101
        /*01ea*/ 	.byte	0x16
	.zero		1


	//   ....[22]....
        /*01ec*/ 	.word	0x000080a0
        /*01f0*/ 	.word	0x00000013
        /*01f4*/ 	.word	0x00000018
        /*01f8*/ 	.short	0x010a
        /*01fa*/ 	.byte	0x3f
	.zero		1


	//   ....[23]....
        /*01fc*/ 	.word	0x00008410
        /*0200*/ 	.word	0x0000000a
        /*0204*/ 	.word	0x00000068
        /*0208*/ 	.short	0x0101
        /*020a*/ 	.byte	0x3f
	.zero		1


	//   ....[24]....
        /*020c*/ 	.word	0x00008b70
        /*0210*/ 	.word	0x00000007
        /*0214*/ 	.word	0x00000000
        /*0218*/ 	.short	0x010a
        /*021a*/ 	.byte	0x3f
	.zero		1


	//   ....[25]....
        /*021c*/ 	.word	0x00008bf0
        /*0220*/ 	.word	0x00000006
        /*0224*/ 	.word	0x00000000
        /*0228*/ 	.short	0x010a
        /*022a*/ 	.byte	0x3f
	.zero		1


	//   ....[26]....
        /*022c*/ 	.word	0x00008c80
        /*0230*/ 	.word	0x00000003
        /*0234*/ 	.word	0x00000000
        /*0238*/ 	.short	0x010a
        /*023a*/ 	.byte	0x3f
	.zero		1


	//   ....[27]....
        /*023c*/ 	.word	0x00008cf0
        /*0240*/ 	.word	0x00000011
        /*0244*/ 	.word	0xfffffff8
        /*0248*/ 	.short	0x010a
        /*024a*/ 	.byte	0x3f
	.zero		1


	//   ....[28]....
        /*024c*/ 	.word	0x00008d50
        /*0250*/ 	.word	0x00000011
        /*0254*/ 	.word	0x00000000
        /*0258*/ 	.short	0x010a
        /*025a*/ 	.byte	0x3f
	.zero		1


	//   ....[29]....
        /*025c*/ 	.word	0x00008db0
        /*0260*/ 	.word	0x00000012
        /*0264*/ 	.word	0x00000000
        /*0268*/ 	.short	0x010a
        /*026a*/ 	.byte	0x3f
	.zero		1


	//   ....[30]....
        /*026c*/ 	.word	0x00008e10
        /*0270*/ 	.word	0x00000011
        /*0274*/ 	.word	0x00000008
        /*0278*/ 	.short	0x010a
        /*027a*/ 	.byte	0x3f
	.zero		1


	//   ....[31]....
        /*027c*/ 	.word	0x00008ee0
        /*0280*/ 	.word	0x00000013
        /*0284*/ 	.word	0x00000018
        /*0288*/ 	.short	0x010a
        /*028a*/ 	.byte	0x3f
	.zero		1


	//   ....[32]....
        /*028c*/ 	.word	0x00008fc0
        /*0290*/ 	.word	0x00000007
        /*0294*/ 	.word	0x00000000
        /*0298*/ 	.short	0x010a
        /*029a*/ 	.byte	0x3f
	.zero		1


	//   ....[33]....
        /*029c*/ 	.word	0x00009010
        /*02a0*/ 	.word	0x00000006
        /*02a4*/ 	.word	0x00000000
        /*02a8*/ 	.short	0x010a
        /*02aa*/ 	.byte	0x3f
	.zero		1


	//----- nvinfo : EIATTR_NUM_MBARRIERS
	.align		4
.L_28:
        /*02ac*/ 	.byte	0x03, 0x38
        /*02ae*/ 	.short	0x000c


	//----- nvinfo : EIATTR_EXIT_INSTR_OFFSETS
	.align		4
        /*02b0*/ 	.byte	0x04, 0x1c
        /*02b2*/ 	.short	(.L_30 - .L_29)


	//   ....[0]....
.L_29:
        /*02b4*/ 	.word	0x00001130


	//   ....[1]....
        /*02b8*/ 	.word	0x00001190


	//   ....[2]....
        /*02bc*/ 	.word	0x00007dd0


	//   ....[3]....
        /*02c0*/ 	.word	0x00007e00


	//   ....[4]....
        /*02c4*/ 	.word	0x00008cd0


	//----- nvinfo : EIATTR_MAX_THREADS
	.align		4
.L_30:
        /*02c8*/ 	.byte	0x04, 0x05
        /*02ca*/ 	.short	(.L_32 - .L_31)
.L_31:
        /*02cc*/ 	.word	0x00000180
        /*02d0*/ 	.word	0x00000001
        /*02d4*/ 	.word	0x00000001


	//----- nvinfo : EIATTR_CRS_STACK_SIZE
	.align		4
.L_32:
        /*02d8*/ 	.byte	0x04, 0x1e
        /*02da*/ 	.short	(.L_34 - .L_33)
.L_33:
        /*02dc*/ 	.word	0x00000000


	//----- nvinfo : EIATTR_CBANK_PARAM_SIZE
	.align		4
.L_34:
        /*02e0*/ 	.byte	0x03, 0x19
        /*02e2*/ 	.short	0x0470


	//----- nvinfo : EIATTR_PARAM_CBANK
	.align		4
        /*02e4*/ 	.byte	0x04, 0x0a
        /*02e6*/ 	.short	(.L_36 - .L_35)
	.align		4
.L_35:
        /*02e8*/ 	.word	index@(.nv.constant0._ZN7cutlass13device_kernelINS_4gemm6kernel13GemmUniversalIN4cute5tupleIJiiiiEEENS1_10collective13CollectiveMmaINS1_37MainloopSm90TmaGmmaWarpSpecializedFP8ILi3ENS5_IJNS4_1CILi1EEESB_SB_EEENS1_32KernelTmaWarpSpecializedPingpongEEENS5_IJNSA_ILi64EEENSA_ILi128EEENSA_ILi32EEEEEENS_12float_e4m3_tENS5_IJlSB_lEEESJ_SK_NS4_8TiledMMAINS4_8MMA_AtomIJNS4_4SM904GMMA31MMA_64x128x32_F32E4M3E4M3_SS_TNILNSO_7ScaleInE1ELSQ_1EEEEEENS4_6LayoutISC_NS5_IJNSA_ILi0EEESU_SU_EEEEENS5_IJNS4_10UnderscoreESX_SX_EEEEENS4_13SM90_TMA_LOADENS4_14ComposedLayoutINS4_7SwizzleILi1ELi4ELi3EEENS4_18smem_ptr_flag_bitsILi8EEENST_INS5_IJNSA_ILi8EEESH_EEENS5_IJSH_SB_EEEEEEEvNS4_8identityES10_S1A_vS1B_EENS_8epilogue10collective6detail29Sm90TmaWarpSpecializedAdapterINS1E_15DefaultEpilogueISJ_SK_SK_NS1D_6thread17LinearCombinationISJ_Li1EffLNS1I_9ScaleType4KindE0ELNS_15FloatRoundStyleE2ESJ_EENS1_15EpilogueDefaultEEEEEvvEEEEvNT_6ParamsE)
        /*02ec*/ 	.short	0x0210
        /*02ee*/ 	.short	0x0470


	//----- nvinfo : EIATTR_SW_WAR
	.align		4
.L_36:
        /*02f0*/ 	.byte	0x04, 0x36
        /*02f2*/ 	.short	(.L_38 - .L_37)
.L_37:
        /*02f4*/ 	.word	0x00000008
.L_38:


//--------------------- .nv.callgraph             --------------------------
	.section	.nv.callgraph,"",@"SHT_CUDA_CALLGRAPH"
	.align	4
	.sectionentsize	8
	.align		4
        /*0000*/ 	.word	0x00000000
	.align		4
        /*0004*/ 	.word	0xffffffff
	.align		4
        /*0008*/ 	.word	0x00000000
	.align		4
        /*000c*/ 	.word	0xfffffffe
	.align		4
        /*0010*/ 	.word	0x00000000
	.align		4
        /*0014*/ 	.word	0xfffffffd
	.align		4
        /*0018*/ 	.word	0x00000000
	.align		4
        /*001c*/ 	.word	0xfffffffc


//--------------------- .nv.constant4             --------------------------
	.section	.nv.constant4,"a",@progbits
	.align	8
	.align		8
.nv.constant4:
        /*0000*/ 	.dword	_ZN39_INTERNAL_5d625d86_4_k_cu_37b9ac9e_27054cuda3std3__45__cpo5beginE
	.align		8
        /*0008*/ 	.dword	_ZN39_INTERNAL_5d625d86_4_k_cu_37b9ac9e_27054cuda3std3__45__cpo3endE
	.align		8
        /*0010*/ 	.dword	_ZN39_INTERNAL_5d625d86_4_k_cu_37b9ac9e_27054cuda3std3__45__cpo6cbeginE
	.align		8
        /*0018*/ 	.dword	_ZN39_INTERNAL_5d625d86_4_k_cu_37b9ac9e_27054cuda3std3__45__cpo4cendE
	.align		8
        /*0020*/ 	.dword	_ZN39_INTERNAL_5d625d86_4_k_cu_37b9ac9e_27054cuda3std3__441_GLOBAL__N__5d625d86_4_k_cu_37b9ac9e_27056ignoreE
	.align		8
        /*0028*/ 	.dword	_ZN39_INTERNAL_5d625d86_4_k_cu_37b9ac9e_27054cuda3std3__419piecewise_constructE
	.align		8
        /*0030*/ 	.dword	_ZN39_INTERNAL_5d625d86_4_k_cu_37b9ac9e_27054cuda3std3__48in_placeE
	.align		8
        /*0038*/ 	.dword	_ZN39_INTERNAL_5d625d86_4_k_cu_37b9ac9e_27054cuda3std6ranges3__45__cpo4swapE
	.align		8
        /*0040*/ 	.dword	_ZN39_INTERNAL_5d625d86_4_k_cu_37b9ac9e_27054cuda3std6ranges3__45__cpo9iter_moveE
	.align		8
        /*0048*/ 	.dword	_ZN39_INTERNAL_5d625d86_4_k_cu_37b9ac9e_27054cute7productE
	.align		8
        /*0050*/ 	.dword	_ZN39_INTERNAL_5d625d86_4_k_cu_37b9ac9e_27054cute1_E


//--------------------- .text._ZN7cutlass13device_kernelINS_4gemm6kernel13GemmUniversalIN4cute5tupleIJiiiiEEENS1_10collective13CollectiveMmaINS1_37MainloopSm90TmaGmmaWarpSpecializedFP8ILi3ENS5_IJNS4_1CILi1EEESB_SB_EEENS1_32KernelTmaWarpSpecializedPingpongEEENS5_IJNSA_ILi64EEENSA_ILi128EEENSA_ILi32EEEEEENS_12float_e4m3_tENS5_IJlSB_lEEESJ_SK_NS4_8TiledMMAINS4_8MMA_AtomIJNS4_4SM904GMMA31MMA_64x128x32_F32E4M3E4M3_SS_TNILNSO_7ScaleInE1ELSQ_1EEEEEENS4_6LayoutISC_NS5_IJNSA_ILi0EEESU_SU_EEEEENS5_IJNS4_10UnderscoreESX_SX_EEEEENS4_13SM90_TMA_LOADENS4_14ComposedLayoutINS4_7SwizzleILi1ELi4ELi3EEENS4_18smem_ptr_flag_bitsILi8EEENST_INS5_IJNSA_ILi8EEESH_EEENS5_IJSH_SB_EEEEEEEvNS4_8identityES10_S1A_vS1B_EENS_8epilogue10collective6detail29Sm90TmaWarpSpecializedAdapterINS1E_15DefaultEpilogueISJ_SK_SK_NS1D_6thread17LinearCombinationISJ_Li1EffLNS1I_9ScaleType4KindE0ELNS_15FloatRoundStyleE2ESJ_EENS1_15EpilogueDefaultEEEEEvvEEEEvNT_6ParamsE --------------------------
	.section	.text._ZN7cutlass13device_kernelINS_4gemm6kernel13GemmUniversalIN4cute5tupleIJiiiiEEENS1_10collective13CollectiveMmaINS1_37MainloopSm90TmaGmmaWarpSpecializedFP8ILi3ENS5_IJNS4_1CILi1EEESB_SB_EEENS1_32KernelTmaWarpSpecializedPingpongEEENS5_IJNSA_ILi64EEENSA_ILi128EEENSA_ILi32EEEEEENS_12float_e4m3_tENS5_IJlSB_lEEESJ_SK_NS4_8TiledMMAINS4_8MMA_AtomIJNS4_4SM904GMMA31MMA_64x128x32_F32E4M3E4M3_SS_TNILNSO_7ScaleInE1ELSQ_1EEEEEENS4_6LayoutISC_NS5_IJNSA_ILi0EEESU_SU_EEEEENS5_IJNS4_10UnderscoreESX_SX_EEEEENS4_13SM90_TMA_LOADENS4_14ComposedLayoutINS4_7SwizzleILi1ELi4ELi3EEENS4_18smem_ptr_flag_bitsILi8EEENST_INS5_IJNSA_ILi8EEESH_EEENS5_IJSH_SB_EEEEEEEvNS4_8identityES10_S1A_vS1B_EENS_8epilogue10collective6detail29Sm90TmaWarpSpecializedAdapterINS1E_15DefaultEpilogueISJ_SK_SK_NS1D_6thread17LinearCombinationISJ_Li1EffLNS1I_9ScaleType4KindE0ELNS_15FloatRoundStyleE2ESJ_EENS1_15EpilogueDefaultEEEEEvvEEEEvNT_6ParamsE,"ax",@progbits
	.align	128
.text._ZN7cutlass13device_kernelINS_4gemm6kernel13GemmUniversalIN4cute5tupleIJiiiiEEENS1_10collective13CollectiveMmaINS1_37MainloopSm90TmaGmmaWarpSpecializedFP8ILi3ENS5_IJNS4_1CILi1EEESB_SB_EEENS1_32KernelTmaWarpSpecializedPingpongEEENS5_IJNSA_ILi64EEENSA_ILi128EEENSA_ILi32EEEEEENS_12float_e4m3_tENS5_IJlSB_lEEESJ_SK_NS4_8TiledMMAINS4_8MMA_AtomIJNS4_4SM904GMMA31MMA_64x128x32_F32E4M3E4M3_SS_TNILNSO_7ScaleInE1ELSQ_1EEEEEENS4_6LayoutISC_NS5_IJNSA_ILi0EEESU_SU_EEEEENS5_IJNS4_10UnderscoreESX_SX_EEEEENS4_13SM90_TMA_LOADENS4_14ComposedLayoutINS4_7SwizzleILi1ELi4ELi3EEENS4_18smem_ptr_flag_bitsILi8EEENST_INS5_IJNSA_ILi8EEESH_EEENS5_IJSH_SB_EEEEEEEvNS4_8identityES10_S1A_vS1B_EENS_8epilogue10collective6detail29Sm90TmaWarpSpecializedAdapterINS1E_15DefaultEpilogueISJ_SK_SK_NS1D_6thread17LinearCombinationISJ_Li1EffLNS1I_9ScaleType4KindE0ELNS_15FloatRoundStyleE2ESJ_EENS1_15EpilogueDefaultEEEEEvvEEEEvNT_6ParamsE:
        .type           _ZN7cutlass13device_kernelINS_4gemm6kernel13GemmUniversalIN4cute5tupleIJiiiiEEENS1_10collective13CollectiveMmaINS1_37MainloopSm90TmaGmmaWarpSpecializedFP8ILi3ENS5_IJNS4_1CILi1EEESB_SB_EEENS1_32KernelTmaWarpSpecializedPingpongEEENS5_IJNSA_ILi64EEENSA_ILi128EEENSA_ILi32EEEEEENS_12float_e4m3_tENS5_IJlSB_lEEESJ_SK_NS4_8TiledMMAINS4_8MMA_AtomIJNS4_4SM904GMMA31MMA_64x128x32_F32E4M3E4M3_SS_TNILNSO_7ScaleInE1ELSQ_1EEEEEENS4_6LayoutISC_NS5_IJNSA_ILi0EEESU_SU_EEEEENS5_IJNS4_10UnderscoreESX_SX_EEEEENS4_13SM90_TMA_LOADENS4_14ComposedLayoutINS4_7SwizzleILi1ELi4ELi3EEENS4_18smem_ptr_flag_bitsILi8EEENST_INS5_IJNSA_ILi8EEESH_EEENS5_IJSH_SB_EEEEEEEvNS4_8identityES10_S1A_vS1B_EENS_8epilogue10collective6detail29Sm90TmaWarpSpecializedAdapterINS1E_15DefaultEpilogueISJ_SK_SK_NS1D_6thread17LinearCombinationISJ_Li1EffLNS1I_9ScaleType4KindE0ELNS_15FloatRoundStyleE2ESJ_EENS1_15EpilogueDefaultEEEEEvvEEEEvNT_6ParamsE,@function
        .size           _ZN7cutlass13device_kernelINS_4gemm6kernel13GemmUniversalIN4cute5tupleIJiiiiEEENS1_10collective13CollectiveMmaINS1_37MainloopSm90TmaGmmaWarpSpecializedFP8ILi3ENS5_IJNS4_1CILi1EEESB_SB_EEENS1_32KernelTmaWarpSpecializedPingpongEEENS5_IJNSA_ILi64EEENSA_ILi128EEENSA_ILi32EEEEEENS_12float_e4m3_tENS5_IJlSB_lEEESJ_SK_NS4_8TiledMMAINS4_8MMA_AtomIJNS4_4SM904GMMA31MMA_64x128x32_F32E4M3E4M3_SS_TNILNSO_7ScaleInE1ELSQ_1EEEEEENS4_6LayoutISC_NS5_IJNSA_ILi0EEESU_SU_EEEEENS5_IJNS4_10UnderscoreESX_SX_EEEEENS4_13SM90_TMA_LOADENS4_14ComposedLayoutINS4_7SwizzleILi1ELi4ELi3EEENS4_18smem_ptr_flag_bitsILi8EEENST_INS5_IJNSA_ILi8EEESH_EEENS5_IJSH_SB_EEEEEEEvNS4_8identityES10_S1A_vS1B_EENS_8epilogue10collective6detail29Sm90TmaWarpSpecializedAdapterINS1E_15DefaultEpilogueISJ_SK_SK_NS1D_6thread17LinearCombinationISJ_Li1EffLNS1I_9ScaleType4KindE0ELNS_15FloatRoundStyleE2ESJ_EENS1_15EpilogueDefaultEEEEEvvEEEEvNT_6ParamsE,(.L_x_202 - _ZN7cutlass13device_kernelINS_4gemm6kernel13GemmUniversalIN4cute5tupleIJiiiiEEENS1_10collective13CollectiveMmaINS1_37MainloopSm90TmaGmmaWarpSpecializedFP8ILi3ENS5_IJNS4_1CILi1EEESB_SB_EEENS1_32KernelTmaWarpSpecializedPingpongEEENS5_IJNSA_ILi64EEENSA_ILi128EEENSA_ILi32EEEEEENS_12float_e4m3_tENS5_IJlSB_lEEESJ_SK_NS4_8TiledMMAINS4_8MMA_AtomIJNS4_4SM904GMMA31MMA_64x128x32_F32E4M3E4M3_SS_TNILNSO_7ScaleInE1ELSQ_1EEEEEENS4_6LayoutISC_NS5_IJNSA_ILi0EEESU_SU_EEEEENS5_IJNS4_10UnderscoreESX_SX_EEEEENS4_13SM90_TMA_LOADENS4_14ComposedLayoutINS4_7SwizzleILi1ELi4ELi3EEENS4_18smem_ptr_flag_bitsILi8EEENST_INS5_IJNSA_ILi8EEESH_EEENS5_IJSH_SB_EEEEEEEvNS4_8identityES10_S1A_vS1B_EENS_8epilogue10collective6detail29Sm90TmaWarpSpecializedAdapterINS1E_15DefaultEpilogueISJ_SK_SK_NS1D_6thread17LinearCombinationISJ_Li1EffLNS1I_9ScaleType4KindE0ELNS_15FloatRoundStyleE2ESJ_EENS1_15EpilogueDefaultEEEEEvvEEEEvNT_6ParamsE)
        .other          _ZN7cutlass13device_kernelINS_4gemm6kernel13GemmUniversalIN4cute5tupleIJiiiiEEENS1_10collective13CollectiveMmaINS1_37MainloopSm90TmaGmmaWarpSpecializedFP8ILi3ENS5_IJNS4_1CILi1EEESB_SB_EEENS1_32KernelTmaWarpSpecializedPingpongEEENS5_IJNSA_ILi64EEENSA_ILi128EEENSA_ILi32EEEEEENS_12float_e4m3_tENS5_IJlSB_lEEESJ_SK_NS4_8TiledMMAINS4_8MMA_AtomIJNS4_4SM904GMMA31MMA_64x128x32_F32E4M3E4M3_SS_TNILNSO_7ScaleInE1ELSQ_1EEEEEENS4_6LayoutISC_NS5_IJNSA_ILi0EEESU_SU_EEEEENS5_IJNS4_10UnderscoreESX_SX_EEEEENS4_13SM90_TMA_LOADENS4_14ComposedLayoutINS4_7SwizzleILi1ELi4ELi3EEENS4_18smem_ptr_flag_bitsILi8EEENST_INS5_IJNSA_ILi8EEESH_EEENS5_IJSH_SB_EEEEEEEvNS4_8identityES10_S1A_vS1B_EENS_8epilogue10collective6detail29Sm90TmaWarpSpecializedAdapterINS1E_15DefaultEpilogueISJ_SK_SK_NS1D_6thread17LinearCombinationISJ_Li1EffLNS1I_9ScaleType4KindE0ELNS_15FloatRoundStyleE2ESJ_EENS1_15EpilogueDefaultEEEEEvvEEEEvNT_6ParamsE,@"STO_CUDA_ENTRY STV_DEFAULT"
_ZN7cutlass13device_kernelINS_4gemm6kernel13GemmUniversalIN4cute5tupleIJiiiiEEENS1_10collective13CollectiveMmaINS1_37MainloopSm90TmaGmmaWarpSpecializedFP8ILi3ENS5_IJNS4_1CILi1EEESB_SB_EEENS1_32KernelTmaWarpSpecializedPingpongEEENS5_IJNSA_ILi64EEENSA_ILi128EEENSA_ILi32EEEEEENS_12float_e4m3_tENS5_IJlSB_lEEESJ_SK_NS4_8TiledMMAINS4_8MMA_AtomIJNS4_4SM904GMMA31MMA_64x128x32_F32E4M3E4M3_SS_TNILNSO_7ScaleInE1ELSQ_1EEEEEENS4_6LayoutISC_NS5_IJNSA_ILi0EEESU_SU_EEEEENS5_IJNS4_10UnderscoreESX_SX_EEEEENS4_13SM90_TMA_LOADENS4_14ComposedLayoutINS4_7SwizzleILi1ELi4ELi3EEENS4_18smem_ptr_flag_bitsILi8EEENST_INS5_IJNSA_ILi8EEESH_EEENS5_IJSH_SB_EEEEEEEvNS4_8identityES10_S1A_vS1B_EENS_8epilogue10collective6detail29Sm90TmaWarpSpecializedAdapterINS1E_15DefaultEpilogueISJ_SK_SK_NS1D_6thread17LinearCombinationISJ_Li1EffLNS1I_9ScaleType4KindE0ELNS_15FloatRoundStyleE2ESJ_EENS1_15EpilogueDefaultEEEEEvvEEEEvNT_6ParamsE:
[----:B------:R-:W-:Y:S01]  /*0000*/  LDC R1, c[0x0][0x28] ;  /* 0x00000a00ff017b82 */ /* 0x000fe20000000800 */
[----:B------:R-:W0:Y:S01]  /*0010*/  S2R R13, SR_TID.X ;  /* 0x00000000000d7919 */ /* 0x000e220000002100 */
[----:B------:R-:W-:Y:S01]  /*0020*/  ELECT P0, URZ, PT ;  /* 0x00000000003f782f */ /* 0x000fe20003800000 */
[----:B------:R-:W-:Y:S01]  /*0030*/  BSSY B0, `(.L_x_0) ;  /* 0x000000f000007945 */ /* 0x000fe20003800000 */
[--C-:B0-----:R-:W-:Y:S02]  /*0040*/  SHF.R.U32.HI R0, RZ, 0x5, R13.reuse ;  /* 0x00000005ff007819 */ /* 0x101fe4000001160d */
[----:B------:R-:W-:-:S03]  /*0050*/  SHF.R.U32.HI R4, RZ, 0x7, R13 ;  /* 0x00000007ff047819 */ /* 0x000fc6000001160d */
[----:B------:R-:W0:Y:S04]  /*0060*/  SHFL.IDX PT, R2, R0, RZ, 0x1f ;  /* 0x00001fff00027589 */ /* 0x000e2800000e0000 */
[----:B------:R1:W2:Y:S01]  /*0070*/  SHFL.IDX PT, R5, R4, RZ, 0x1f ;  /* 0x00001fff04057589 */ /* 0x0002a200000e0000 */
[----:B0-----:R-:W-:-:S13]  /*0080*/  ISETP.NE.OR P0, PT, R2, RZ, !P0 ;  /* 0x000000ff0200720c */ /* 0x001fda0004705670 */
[----:B-12---:R-:W-:Y:S05]  /*0090*/  @P0 BRA `(.L_x_1) ;  /* 0x0000000000200947 */ /* 0x006fea0003800000 */
[----:B------:R-:W-:Y:S02]  /*00a0*/  ULDC.64 UR4, c[0x0][0x198] ;  /* 0x0000660000047ab9 */ /* 0x000fe40000000a00 */
[----:B------:R-:W-:Y:S02]  /*00b0*/  UIADD3 UR6, UP0, UR4, 0xf0, URZ ;  /* 0x000000f004067890 */ /* 0x000fe4000ff1e03f */
[----:B------:R-:W-:Y:S02]  /*00c0*/  UIADD3 UR4, UP1, UR4, 0x1f0, URZ ;  /* 0x000001f004047890 */ /* 0x000fe4000ff3e03f */
[----:B------:R-:W-:Y:S02]  /*00d0*/  UIADD3.X UR7, URZ, UR5, URZ, UP0, !UPT ;  /* 0x000000053f077290 */ /* 0x000fe400087fe43f */
[----:B------:R-:W-:-:S07]  /*00e0*/  UIADD3.X UR5, URZ, UR5, URZ, UP1, !UPT ;  /* 0x000000053f057290 */ /* 0x000fce0008ffe43f */
[----:B------:R0:W-:Y:S02]  /*00f0*/  UTMACCTL.PF [UR6] ;  /* 0x00000000060079b9 */ /* 0x0001e40008040000 */
[----:B------:R0:W-:Y:S02]  /*0100*/  UTMACCTL.PF [UR4] ;  /* 0x00000000040079b9 */ /* 0x0001e40008040000 */
[----:B0-----:R-:W-:Y:S01]  /*0110*/  NOP ;  /* 0x0000000000007918 */ /* 0x001fe20000000000 */
.L_x_1:
[----:B------:R-:W-:Y:S05]  /*0120*/  BSYNC B0 ;  /* 0x0000000000007941 */ /* 0x000fea0003800000 */
.L_x_0:
[----:B------:R-:W0:Y:S02]  /*0130*/  SHFL.IDX PT, R3, R0, RZ, 0x1f ;  /* 0x00001fff00037589 */ /* 0x000e2400000e0000 */
[----:B0-----:R-:W-:-:S13]  /*0140*/  ISETP.NE.AND P0, PT, R3, RZ, PT ;  /* 0x000000ff0300720c */ /* 0x001fda0003f05270 */
[----:B------:R-:W-:Y:S05]  /*0150*/  @P0 BRA `(.L_x_2) ;  /* 0x0000000000500947 */ /* 0x000fea0003800000 */
[----:B------:R-:W0:Y:S01]  /*0160*/  S2UR UR8, SR_CgaCtaId ;  /* 0x00000000000879c3 */ /* 0x000e220000008800 */
[----:B------:R-:W-:Y:S01]  /*0170*/  UMOV UR4, 0x400 ;  /* 0x0000040000047882 */ /* 0x000fe20000000000 */
[----:B------:R-:W-:Y:S01]  /*0180*/  UMOV UR5, 0x1 ;  /* 0x0000000100057882 */ /* 0x000fe20000000000 */
[----:B------:R-:W-:Y:S01]  /*0190*/  UMOV UR6, 0x80 ;  /* 0x0000008000067882 */ /* 0x000fe20000000000 */
[----:B------:R-:W-:Y:S01]  /*01a0*/  ELECT P0, URZ, PT ;  /* 0x00000000003f782f */ /* 0x000fe20003800000 */
[----:B------:R-:W-:-:S04]  /*01b0*/  UIADD3 UR6, -UR6, 0x100000, URZ ;  /* 0x0010000006067890 */ /* 0x000fc8000fffe13f */
[----:B------:R-:W-:Y:S02]  /*01c0*/  USHF.L.U32 UR7, UR6, 0xb, URZ ;  /* 0x0000000b06077899 */ /* 0x000fe4000800063f */
[----:B------:R-:W-:Y:S02]  /*01d0*/  USHF.L.U32 UR6, UR6, 0x1, URZ ;  /* 0x0000000106067899 */ /* 0x000fe4000800063f */
[----:B0-----:R-:W-:Y:S02]  /*01e0*/  ULEA UR8, UR8, UR4, 0x18 ;  /* 0x0000000408087291 */ /* 0x001fe4000f8ec03f */
[----:B------:R-:W-:-:S04]  /*01f0*/  UIADD3 UR4, -UR5, 0x100000, URZ ;  /* 0x0010000005047890 */ /* 0x000fc8000fffe13f */
[----:B------:R-:W-:Y:S02]  /*0200*/  USHF.L.U32 UR5, UR4, 0xb, URZ ;  /* 0x0000000b04057899 */ /* 0x000fe4000800063f */
[----:B------:R-:W-:Y:S01]  /*0210*/  USHF.L.U32 UR4, UR4, 0x1, URZ ;  /* 0x0000000104047899 */ /* 0x000fe2000800063f */
[----:B------:R-:W0:Y:S11]  /*0220*/  FENCE.VIEW.ASYNC.S ;  /* 0x00000000000073c6 */ /* 0x000e360000000000 */
[----:B0-----:R0:W1:Y:S01]  /*0230*/  SYNCS.EXCH.64 URZ, [UR8], UR4 ;  /* 0x00000004083f75b2 */ /* 0x0010620008000100 */
[----:B------:R0:W2:Y:S01]  /*0240*/  SYNCS.EXCH.64 URZ, [UR8+0x18], UR6 ;  /* 0x00001806083f75b2 */ /* 0x0000a20008000100 */
[----:B------:R0:W3:Y:S01]  /*0250*/  SYNCS.EXCH.64 URZ, [UR8+0x8], UR4 ;  /* 0x00000804083f75b2 */ /* 0x0000e20008000100 */
[----:B------:R0:W4:Y:S01]  /*0260*/  SYNCS.EXCH.64 URZ, [UR8+0x20], UR6 ;  /* 0x00002006083f75b2 */ /* 0x0001220008000100 */
[----:B------:R0:W0:Y:S01]  /*0270*/  SYNCS.EXCH.64 URZ, [UR8+0x10], UR4 ;  /* 0x00001004083f75b2 */ /* 0x0000220008000100 */
[----:B------:R0:W0:Y:S01]  /*0280*/  SYNCS.EXCH.64 URZ, [UR8+0x28], UR6 ;  /* 0x00002806083f75b2 */ /* 0x0000220008000100 */
[----:B------:R-:W-:Y:S01]  /*0290*/  NOP ;  /* 0x0000000000007918 */ /* 0x000fe20000000000 */
.L_x_2:
[----:B------:R-:W5:Y:S01]  /*02a0*/  SHFL.IDX PT, R6, R0, RZ, 0x1f ;  /* 0x00001fff00067589 */ /* 0x000f6200000e0000 */
[----:B------:R-:W-:Y:S01]  /*02b0*/  ELECT P0, URZ, PT ;  /* 0x00000000003f782f */ /* 0x000fe20003800000 */
[----:B------:R-:W-:Y:S01]  /*02c0*/  NOP ;  /* 0x0000000000007918 */ /* 0x000fe20000000000 */
[----:B------:R-:W-:Y:S01]  /*02d0*/  ELECT P1, URZ, PT ;  /* 0x00000000003f782f */ /* 0x000fe20003820000 */
[----:B------:R1:W2:Y:S01]  /*02e0*/  SHFL.IDX PT, R3, R0, RZ, 0x1f ;  /* 0x00001fff00037589 */ /* 0x0002a200000e0000 */
[----:B0-----:R-:W-:Y:S01]  /*02f0*/  UMOV UR4, 0x20 ;  /* 0x0000002000047882 */ /* 0x001fe20000000000 */
[----:B------:R-:W-:Y:S01]  /*0300*/  UMOV UR11, 0x80 ;  /* 0x00000080000b7882 */ /* 0x000fe20000000000 */
[----:B------:R-:W-:Y:S01]  /*0310*/  NOP ;  /* 0x0000000000007918 */ /* 0x000fe20000000000 */
[----:B------:R-:W0:Y:S01]  /*0320*/  SHFL.IDX PT, R4, R4, RZ, 0x1f ;  /* 0x00001fff04047589 */ /* 0x000e2200000e0000 */
[C---:B------:R-:W-:Y:S01]  /*0330*/  VIADD R33, R5.reuse, 0xffffffff ;  /* 0xffffffff05217836 */ /* 0x040fe20000000000 */
[----:B------:R-:W-:Y:S01]  /*0340*/  ULDC.64 UR18, c[0x0][0x208] ;  /* 0x0000820000127ab9 */ /* 0x000fe20000000a00 */
[----:B------:R-:W-:-:S02]  /*0350*/  ISETP.NE.AND P3, PT, R5, RZ, PT ;  /* 0x000000ff0500720c */ /* 0x000fc40003f65270 */
[----:B-1----:R-:W-:Y:S02]  /*0360*/  SHF.R.S32.HI R0, RZ, 0x1f, R13 ;  /* 0x0000001fff007819 */ /* 0x002fe4000001140d */
[----:B------:R-:W-:Y:S02]  /*0370*/  ISETP.GE.U32.AND P2, PT, R33, 0x2, PT ;  /* 0x000000022100780c */ /* 0x000fe40003f46070 */
[----:B------:R-:W-:-:S04]  /*0380*/  LEA.HI R0, R0, R13, RZ, 0x7 ;  /* 0x0000000d00007211 */ /* 0x000fc800078f38ff */
[----:B------:R-:W-:Y:S02]  /*0390*/  LOP3.LUT R0, R0, 0xffffff80, RZ, 0xc0, !PT ;  /* 0xffffff8000007812 */ /* 0x000fe400078ec0ff */
[----:B-----5:R-:W-:-:S03]  /*03a0*/  ISETP.NE.OR P0, PT, R6, RZ, !P0 ;  /* 0x000000ff0600720c */ /* 0x020fc60004705670 */
[----:B------:R-:W-:Y:S01]  /*03b0*/  IMAD.IADD R11, R13, 0x1, -R0 ;  /* 0x000000010d0b7824 */ /* 0x000fe200078e0a00 */
[----:B--2---:R-:W-:Y:S02]  /*03c0*/  ISETP.NE.OR P1, PT, R3, RZ, !P1 ;  /* 0x000000ff0300720c */ /* 0x004fe40004f25670 */
[----:B------:R-:W-:Y:S02]  /*03d0*/  SHF.R.S32.HI R3, RZ, 0x1f, R2 ;  /* 0x0000001fff037819 */ /* 0x000fe40000011402 */
[----:B0-----:R-:W-:Y:S02]  /*03e0*/  R2UR UR15, R4 ;  /* 0x00000000040f72ca */ /* 0x001fe400000e0000 */
[----:B------:R-:W-:-:S03]  /*03f0*/  LEA.HI R3, R3, R2, RZ, 0x2 ;  /* 0x0000000203037211 */ /* 0x000fc600078f10ff */
[----:B------:R-:W-:Y:S01]  /*0400*/  VOTEU.ALL UP0, P0 ;  /* 0x00000000003f7886 */ /* 0x000fe20000000000 */
[----:B------:R-:W-:-:S03]  /*0410*/  LOP3.LUT R3, R3, 0xfffffffc, RZ, 0xc0, !PT ;  /* 0xfffffffc03037812 */ /* 0x000fc600078ec0ff */
[----:B------:R-:W-:Y:S01]  /*0420*/  VOTEU.ALL UP1, P1 ;  /* 0x00000000003f7886 */ /* 0x000fe20000820000 */
[----:B------:R-:W0:Y:S01]  /*0430*/  @!UP0 S2UR UR7, SR_CgaCtaId ;  /* 0x00000000000789c3 */ /* 0x000e220000008800 */
[----:B------:R-:W-:Y:S01]  /*0440*/  @!UP0 UMOV UR6, 0x400 ;  /* 0x0000040000068882 */ /* 0x000fe20000000000 */
[----:B------:R-:W-:-:S04]  /*0450*/  @!UP0 UIADD3 UR4, -UR4, 0x100000, URZ ;  /* 0x0010000004048890 */ /* 0x000fc8000fffe13f */
[----:B------:R-:W-:Y:S02]  /*0460*/  @!UP0 USHF.L.U32 UR5, UR4, 0xb, URZ ;  /* 0x0000000b04058899 */ /* 0x000fe4000800063f */
[----:B------:R-:W-:Y:S01]  /*0470*/  @!UP0 USHF.L.U32 UR4, UR4, 0x1, URZ ;  /* 0x0000000104048899 */ /* 0x000fe2000800063f */
[----:B------:R-:W-:Y:S01]  /*0480*/  IMAD.IADD R20, R2, 0x1, -R3 ;  /* 0x0000000102147824 */ /* 0x000fe200078e0a03 */
[----:B------:R-:W-:Y:S01]  /*0490*/  @!UP1 UMOV UR9, 0x400 ;  /* 0x0000040000099882 */ /* 0x000fe20000000000 */
[----:B------:R-:W-:Y:S01]  /*04a0*/  VOTEU.ALL UP2, P1 ;  /* 0x00000000003f7886 */ /* 0x000fe20000840000 */
[----:B------:R-:W-:Y:S01]  /*04b0*/  VOTEU.ALL UP3, P1 ;  /* 0x00000000003f7886 */ /* 0x000fe20000860000 */
[----:B------:R-:W-:Y:S01]  /*04c0*/  VOTEU.ALL UP4, P1 ;  /* 0x00000000003f7886 */ /* 0x000fe20000880000 */
[----:B------:R-:W1:Y:S01]  /*04d0*/  @!UP1 S2UR UR10, SR_CgaCtaId ;  /* 0x00000000000a99c3 */ /* 0x000e620000008800 */
[----:B------:R-:W-:Y:S01]  /*04e0*/  VOTEU.ALL UP5, P1 ;  /* 0x00000000003f7886 */ /* 0x000fe200008a0000 */
[----:B0-----:R-:W-:-:S02]  /*04f0*/  @!UP0 ULEA UR8, UR7, UR6, 0x18 ;  /* 0x0000000607088291 */ /* 0x001fc4000f8ec03f */
[----:B------:R-:W-:-:S04]  /*0500*/  @!UP1 UIADD3 UR6, -UR11, 0x100000, URZ ;  /* 0x001000000b069890 */ /* 0x000fc8000fffe13f */
[----:B------:R-:W-:Y:S02]  /*0510*/  @!UP1 USHF.L.U32 UR7, UR6, 0xb, URZ ;  /* 0x0000000b06079899 */ /* 0x000fe4000800063f */
[----:B------:R-:W-:Y:S01]  /*0520*/  @!UP1 USHF.L.U32 UR6, UR6, 0x1, URZ ;  /* 0x0000000106069899 */ /* 0x000fe2000800063f */
[----:B------:R-:W-:Y:S01]  /*0530*/  VOTEU.ALL UP0, P0 ;  /* 0x00000000003f7886 */ /* 0x000fe20000000000 */
[----:B-1----:R-:W-:Y:S01]  /*0540*/  @!UP1 ULEA UR9, UR10, UR9, 0x18 ;  /* 0x000000090a099291 */ /* 0x002fe2000f8ec03f */
[----:B------:R-:W-:Y:S02]  /*0550*/  VOTEU.ALL UP1, P0 ;  /* 0x00000000003f7886 */ /* 0x000fe40000020000 */
[----:B------:R-:W-:Y:S01]  /*0560*/  ULDC.64 UR10, c[0x0][0x598] ;  /* 0x00016600000a7ab9 */ /* 0x000fe20000000a00 */
[----:B------:R-:W-:Y:S01]  /*0570*/  ISETP.NE.AND P0, PT, R20, 0x3, PT ;  /* 0x000000031400780c */ /* 0x000fe20003f05270 */
[----:B------:R-:W0:Y:S02]  /*0580*/  FENCE.VIEW.ASYNC.S ;  /* 0x00000000000073c6 */ /* 0x000e240000000000 */
[----:B0-----:R0:W3:Y:S01]  /*0590*/  @!UP0 SYNCS.EXCH.64 URZ, [UR8+0x60], UR4 ;  /* 0x00006004083f85b2 */ /* 0x0010e20008000100 */
[----:B------:R-:W-:-:S02]  /*05a0*/  ISETP.NE.U32.AND P1, PT, RZ, UR10, PT ;  /* 0x0000000aff007c0c */ /* 0x000fc4000bf25070 */
[----:B------:R-:W-:Y:S02]  /*05b0*/  ISETP.EQ.OR P0, PT, R20, RZ, !P0 ;  /* 0x000000ff1400720c */ /* 0x000fe40004702670 */
[----:B------:R-:W-:Y:S02]  /*05c0*/  ISETP.NE.AND.EX P1, PT, RZ, UR11, PT, P1 ;  /* 0x0000000bff007c0c */ /* 0x000fe4000bf25310 */
[----:B------:R-:W-:-:S04]  /*05d0*/  ISETP.EQ.AND P0, PT, R5, RZ, P0 ;  /* 0x000000ff0500720c */ /* 0x000fc80000702270 */
[----:B------:R-:W-:-:S04]  /*05e0*/  SEL R7, RZ, 0x1, !P0 ;  /* 0x00000001ff077807 */ /* 0x000fc80004000000 */
[----:B------:R-:W-:Y:S01]  /*05f0*/  SEL R7, R7, 0x2, P2 ;  /* 0x0000000207077807 */ /* 0x000fe20001000000 */
[----:B------:R0:W3:Y:S01]  /*0600*/  @!UP1 SYNCS.EXCH.64 URZ, [UR8+0x68], UR4 ;  /* 0x00006804083f95b2 */ /* 0x0000e20008000100 */
[----:B------:R-:W-:Y:S01]  /*0610*/  NOP ;  /* 0x0000000000007918 */ /* 0x000fe20000000000 */
[----:B------:R0:W3:Y:S01]  /*0620*/  @!UP2 SYNCS.EXCH.64 URZ, [UR9+0x40], UR6 ;  /* 0x00004006093fa5b2 */ /* 0x0000e20008000100 */
[----:B------:R0:W3:Y:S01]  /*0630*/  @!UP3 SYNCS.EXCH.64 URZ, [UR9+0x48], UR6 ;  /* 0x00004806093fb5b2 */ /* 0x0000e20008000100 */
[----:B------:R0:W3:Y:S01]  /*0640*/  @!UP4 SYNCS.EXCH.64 URZ, [UR9+0x50], UR6 ;  /* 0x00005006093fc5b2 */ /* 0x0000e20008000100 */
[----:B------:R0:W3:Y:S01]  /*0650*/  @!UP5 SYNCS.EXCH.64 URZ, [UR9+0x58], UR6 ;  /* 0x00005806093fd5b2 */ /* 0x0000e20008000100 */
[----:B------:R-:W-:Y:S01]  /*0660*/  NOP ;  /* 0x0000000000007918 */ /* 0x000fe20000000000 */
[----:B---34-:R-:W-:Y:S06]  /*0670*/  BAR.SYNC.DEFER_BLOCKING 0x0 ;  /* 0x0000000000007b1d */ /* 0x018fec0000010000 */
[----:B0-----:R-:W-:Y:S05]  /*0680*/  @!P1 BRA `(.L_x_3) ;  /* 0x00000000001c9947 */ /* 0x001fea0003800000 */
[----:B------:R-:W0:Y:S02]  /*0690*/  LDC.64 R2, c[0x0][0x598] ;  /* 0x00016600ff027b82 */ /* 0x000e240000000a00 */
[----:B0-----:R-:W2:Y:S02]  /*06a0*/  LDG.E.64 R2, desc[UR18][R2.64] ;  /* 0x0000001202027981 */ /* 0x001ea4000c1e1b00 */
[----:B--2---:R-:W-:-:S04]  /*06b0*/  ISETP.NE.U32.AND P0, PT, R2, RZ, PT ;  /* 0x000000ff0200720c */ /* 0x004fc80003f05070 */
[----:B------:R-:W-:-:S13]  /*06c0*/  ISETP.NE.AND.EX P0, PT, R3, RZ, PT, P0 ;  /* 0x000000ff0300720c */ /* 0x000fda0003f05300 */
[----:B------:R-:W-:Y:S05]  /*06d0*/  @!P0 BRA `(.L_x_3) ;  /* 0x0000000000088947 */ /* 0x000fea0003800000 */
[----:B------:R2:W5:Y:S01]  /*06e0*/  LD.E R10, desc[UR18][R2.64] ;  /* 0x00000012020a7980 */ /* 0x000562000c101900 */
[----:B------:R-:W-:Y:S05]  /*06f0*/  BRA `(.L_x_4) ;  /* 0x0000000000207947 */ /* 0x000fea0003800000 */
.L_x_3:
[----:B------:R-:W-:Y:S02]  /*0700*/  ULDC.64 UR4, c[0x0][0x588] ;  /* 0x0001620000047ab9 */ /* 0x000fe40000000a00 */
[----:B------:R-:W-:-:S04]  /*0710*/  ISETP.NE.U32.AND P0, PT, RZ, UR4, PT ;  /* 0x00000004ff007c0c */ /* 0x000fc8000bf05070 */
[----:B------:R-:W-:-:S13]  /*0720*/  ISETP.NE.AND.EX P0, PT, RZ, UR5, PT, P0 ;  /* 0x00000005ff007c0c */ /* 0x000fda000bf05300 */
[----:B------:R-:W-:Y:S05]  /*0730*/  @!P0 BRA `(.L_x_5) ;  /* 0x00000000000c8947 */ /* 0x000fea0003800000 */
[----:B------:R-:W0:Y:S02]  /*0740*/  LDC.64 R2, c[0x0][0x588] ;  /* 0x00016200ff027b82 */ /* 0x000e240000000a00 */
[----:B0-----:R1:W5:Y:S01]  /*0750*/  LDG.E R10, desc[UR18][R2.64] ;  /* 0x00000012020a7981 */ /* 0x001362000c1e1900 */
[----:B------:R-:W-:Y:S05]  /*0760*/  BRA `(.L_x_4) ;  /* 0x0000000000047947 */ /* 0x000fea0003800000 */
.L_x_5:
[----:B------:R-:W0:Y:S02]  /*0770*/  LDC R10, c[0x0][0x580] ;  /* 0x00016000ff0a7b82 */ /* 0x000e240000000800 */
.L_x_4:
[----:B------:R-:W-:Y:S02]  /*0780*/  ULDC.64 UR4, c[0x0][0x5a0] ;  /* 0x0001680000047ab9 */ /* 0x000fe40000000a00 */
[----:B------:R-:W-:-:S04]  /*0790*/  ISETP.NE.U32.AND P0, PT, RZ, UR4, PT ;  /* 0x00000004ff007c0c */ /* 0x000fc8000bf05070 */
[----:B------:R-:W-:-:S13]  /*07a0*/  ISETP.NE.AND.EX P0, PT, RZ, UR5, PT, P0 ;  /* 0x00000005ff007c0c */ /* 0x000fda000bf05300 */
[----:B------:R-:W-:Y:S05]  /*07b0*/  @!P0 BRA `(.L_x_6) ;  /* 0x00000000001c8947 */ /* 0x000fea0003800000 */
[----:B-12---:R-:W1:Y:S02]  /*07c0*/  LDC.64 R2, c[0x0][0x5a0] ;  /* 0x00016800ff027b82 */ /* 0x006e640000000a00 */
[----:B-1----:R-:W2:Y:S02]  /*07d0*/  LDG.E.64 R2, desc[UR18][R2.64] ;  /* 0x0000001202027981 */ /* 0x002ea4000c1e1b00 */
[----:B--2---:R-:W-:-:S04]  /*07e0*/  ISETP.NE.U32.AND P0, PT, R2, RZ, PT ;  /* 0x000000ff0200720c */ /* 0x004fc80003f05070 */
[----:B------:R-:W-:-:S13]  /*07f0*/  ISETP.NE.AND.EX P0, PT, R3, RZ, PT, P0 ;  /* 0x000000ff0300720c */ /* 0x000fda0003f05300 */
[----:B------:R-:W-:Y:S05]  /*0800*/  @!P0 BRA `(.L_x_6) ;  /* 0x0000000000088947 */ /* 0x000fea0003800000 */
[----:B------:R1:W5:Y:S01]  /*0810*/  LD.E R12, desc[UR18][R2.64] ;  /* 0x00000012020c7980 */ /* 0x000362000c101900 */
[----:B------:R-:W-:Y:S05]  /*0820*/  BRA `(.L_x_7) ;  /* 0x0000000000207947 */ /* 0x000fea0003800000 */
.L_x_6:
[----:B------:R-:W-:Y:S02]  /*0830*/  ULDC.64 UR4, c[0x0][0x590] ;  /* 0x0001640000047ab9 */ /* 0x000fe40000000a00 */
[----:B------:R-:W-:-:S04]  /*0840*/  ISETP.NE.U32.AND P0, PT, RZ, UR4, PT ;  /* 0x00000004ff007c0c */ /* 0x000fc8000bf05070 */
[----:B------:R-:W-:-:S13]  /*0850*/  ISETP.NE.AND.EX P0, PT, RZ, UR5, PT, P0 ;  /* 0x00000005ff007c0c */ /* 0x000fda000bf05300 */
[----:B------:R-:W-:Y:S05]  /*0860*/  @!P0 BRA `(.L_x_8) ;  /* 0x00000000000c8947 */ /* 0x000fea0003800000 */
[----:B-12---:R-:W1:Y:S02]  /*0870*/  LDC.64 R2, c[0x0][0x590] ;  /* 0x00016400ff027b82 */ /* 0x006e640000000a00 */
[----:B-1----:R4:W5:Y:S01]  /*0880*/  LDG.E R12, desc[UR18][R2.64] ;  /* 0x00000012020c7981 */ /* 0x002962000c1e1900 */
[----:B------:R-:W-:Y:S05]  /*0890*/  BRA `(.L_x_7) ;  /* 0x0000000000047947 */ /* 0x000fea0003800000 */
.L_x_8:
[----:B------:R-:W3:Y:S02]  /*08a0*/  LDC R12, c[0x0][0x584] ;  /* 0x00016100ff0c7b82 */ /* 0x000ee40000000800 */
.L_x_7:
[----:B------:R-:W0:Y:S01]  /*08b0*/  LDC R0, c[0x0][0x65c] ;  /* 0x00019700ff007b82 */ /* 0x000e220000000800 */
[----:B------:R-:W1:Y:S01]  /*08c0*/  S2R R21, SR_CTAID.Y ;  /* 0x0000000000157919 */ /* 0x000e620000002600 */
[----:B------:R-:W-:Y:S01]  /*08d0*/  ULDC UR8, c[0x0][0x28c] ;  /* 0x0000a30000087ab9 */ /* 0x000fe20000000800 */
[----:B------:R-:W-:Y:S01]  /*08e0*/  ISETP.NE.AND P0, PT, R5, 0x2, PT ;  /* 0x000000020500780c */ /* 0x000fe20003f05270 */
[----:B------:R-:W-:Y:S01]  /*08f0*/  UIADD3 UR8, UR8, 0x1f, URZ ;  /* 0x0000001f08087890 */ /* 0x000fe2000fffe03f */
[----:B------:R-:W3:Y:S01]  /*0900*/  S2R R14, SR_CTAID.X ;  /* 0x00000000000e7919 */ /* 0x000ee20000002500 */
[----:B------:R-:W-:Y:S01]  /*0910*/  UMOV UR4, URZ ;  /* 0x0000003f00047c82 */ /* 0x000fe20008000000 */
[----:B------:R-:W-:Y:S01]  /*0920*/  UMOV UR5, URZ ;  /* 0x0000003f00057c82 */ /* 0x000fe20008000000 */
[----:B------:R-:W-:-:S04]  /*0930*/  USHF.R.S32.HI UR9, URZ, 0x1f, UR8 ;  /* 0x0000001f3f097899 */ /* 0x000fc80008011408 */
[----:B------:R-:W-:-:S04]  /*0940*/  ULEA.HI UR9, UR9, UR8, URZ, 0x5 ;  /* 0x0000000809097291 */ /* 0x000fc8000f8f283f */
[----:B------:R-:W-:Y:S01]  /*0950*/  USHF.R.S32.HI UR13, URZ, 0x5, UR9 ;  /* 0x000000053f0d7899 */ /* 0x000fe20008011409 */
[----:B0-----:R-:W-:-:S13]  /*0960*/  ISETP.NE.AND P2, PT, R0, 0x1, PT ;  /* 0x000000010000780c */ /* 0x001fda0003f45270 */
[----:B------:R-:W3:Y:S01]  /*0970*/  @P2 LDC R15, c[0x0][0x10] ;  /* 0x00000400ff0f2b82 */ /* 0x000ee20000000800 */
[----:B-12-4-:R-:W-:Y:S02]  /*0980*/  @P2 IMAD.MOV.U32 R2, RZ, RZ, R21 ;  /* 0x000000ffff022224 */ /* 0x016fe400078e0015 */
[----:B------:R-:W-:Y:S02]  /*0990*/  @P2 IMAD.MOV.U32 R3, RZ, RZ, RZ ;  /* 0x000000ffff032224 */ /* 0x000fe400078e00ff */
[----:B------:R-:W-:-:S03]  /*09a0*/  @P2 IMAD.MOV.U32 R5, RZ, RZ, RZ ;  /* 0x000000ffff052224 */ /* 0x000fc600078e00ff */
[----:B------:R-:W0:Y:S01]  /*09b0*/  @!P2 LDC R9, c[0x0][0xc] ;  /* 0x00000300ff09ab82 */ /* 0x000e220000000800 */
[----:B------:R-:W-:Y:S01]  /*09c0*/  ULDC UR6, c[0x0][0xc] ;  /* 0x0000030000067ab9 */ /* 0x000fe20000000800 */
[----:B------:R-:W-:Y:S02]  /*09d0*/  ULDC UR7, c[0x0][0x10] ;  /* 0x0000040000077ab9 */ /* 0x000fe40000000800 */
[----:B------:R-:W-:-:S04]  /*09e0*/  UIMAD.WIDE.U32 UR6, UR6, UR7, URZ ;  /* 0x00000007060672a5 */ /* 0x000fc8000f8e003f */
[----:B------:R-:W1:Y:S01]  /*09f0*/  LDC R8, c[0x0][0x14] ;  /* 0x00000500ff087b82 */ /* 0x000e620000000800 */
[----:B---3--:R-:W-:-:S04]  /*0a00*/  @P2 IMAD.WIDE.U32 R2, R14, R15, R2 ;  /* 0x0000000f0e022225 */ /* 0x008fc800078e0002 */
[----:B------:R-:W-:Y:S02]  /*0a10*/  IMAD.MOV.U32 R15, RZ, RZ, RZ ;  /* 0x000000ffff0f7224 */ /* 0x000fe400078e00ff */
[----:B------:R-:W-:Y:S02]  /*0a20*/  @P2 IMAD.IADD R3, R3, 0x1, R5 ;  /* 0x0000000103032824 */ /* 0x000fe400078e0205 */
[----:B0-----:R-:W-:-:S04]  /*0a30*/  @!P2 IMAD.WIDE.U32 R4, R9, R21, R14 ;  /* 0x000000150904a225 */ /* 0x001fc800078e000e */
[----:B------:R-:W-:Y:S02]  /*0a40*/  @!P2 IMAD.MOV.U32 R2, RZ, RZ, R4 ;  /* 0x000000ffff02a224 */ /* 0x000fe400078e0004 */
[----:B------:R-:W-:Y:S02]  /*0a50*/  @!P2 IMAD.MOV.U32 R3, RZ, RZ, R5 ;  /* 0x000000ffff03a224 */ /* 0x000fe400078e0005 */
[C---:B-1----:R-:W-:Y:S02]  /*0a60*/  IMAD R17, R8.reuse, UR7, RZ ;  /* 0x0000000708117c24 */ /* 0x042fe4000f8e02ff */
[----:B------:R-:W-:Y:S01]  /*0a70*/  IMAD.WIDE.U32 R8, R8, UR6, RZ ;  /* 0x0000000608087c25 */ /* 0x000fe2000f8e00ff */
[----:B------:R-:W-:-:S03]  /*0a80*/  ULDC.64 UR6, c[0x0][0x650] ;  /* 0x0001940000067ab9 */ /* 0x000fc60000000a00 */
[----:B------:R-:W-:Y:S01]  /*0a90*/  IMAD.IADD R0, R9, 0x1, R17 ;  /* 0x0000000109007824 */ /* 0x000fe200078e0211 */
[----:B------:R-:W-:Y:S06]  /*0aa0*/  @P0 BRA `(.L_x_9) ;  /* 0x0000000000200947 */ /* 0x000fec0003800000 */
[----:B------:R-:W-:Y:S01]  /*0ab0*/  UISETP.GE.U32.AND UP0, UPT, UR13, 0x3, UPT ;  /* 0x000000030d00788c */ /* 0x000fe2000bf06070 */
[----:B------:R-:W-:Y:S01]  /*0ac0*/  IADD3 R2, P0, R2, R8, RZ ;  /* 0x0000000802027210 */ /* 0x000fe20007f1e0ff */
[----:B------:R-:W-:-:S04]  /*0ad0*/  UIMAD.WIDE.U32 UR4, UR13, -0x55555555, URZ ;  /* 0xaaaaaaab0d0478a5 */ /* 0x000fc8000f8e003f */
[----:B------:R-:W-:Y:S01]  /*0ae0*/  USHF.R.U32.HI UR4, URZ, 0x1, UR5 ;  /* 0x000000013f047899 */ /* 0x000fe20008011605 */
[----:B------:R-:W-:Y:S02]  /*0af0*/  IMAD.X R3, R0, 0x1, R3, P0 ;  /* 0x0000000100037824 */ /* 0x000fe400000e0603 */
[----:B------:R-:W-:Y:S02]  /*0b00*/  UMOV UR5, URZ ;  /* 0x0000003f00057c82 */ /* 0x000fe40008000000 */
[----:B------:R-:W-:Y:S02]  /*0b10*/  @UP0 ULOP3.LUT UR5, UR4, 0x1, URZ, 0xc0, !UPT ;  /* 0x0000000104050892 */ /* 0x000fe4000f8ec03f */
[----:B------:R-:W-:-:S12]  /*0b20*/  UIMAD UR4, UR4, -0x3, UR13 ;  /* 0xfffffffd040478a4 */ /* 0x000fd8000f8e020d */
.L_x_9:
[----:B------:R-:W-:Y:S01]  /*0b30*/  ISETP.GE.U32.AND P0, PT, R2, UR6, PT ;  /* 0x0000000602007c0c */ /* 0x000fe2000bf06070 */
[----:B------:R-:W-:Y:S01]  /*0b40*/  IMAD.MOV.U32 R6, RZ, RZ, -0x1 ;  /* 0xffffffffff067424 */ /* 0x000fe200078e00ff */
[----:B------:R-:W-:Y:S01]  /*0b50*/  PRMT R16, RZ, 0x7610, R16 ;  /* 0x00007610ff107816 */ /* 0x000fe20000000010 */
[----:B------:R-:W-:Y:S01]  /*0b60*/  IMAD.MOV.U32 R5, RZ, RZ, -0x1 ;  /* 0xffffffffff057424 */ /* 0x000fe200078e00ff */
[----:B------:R-:W-:Y:S01]  /*0b70*/  ISETP.GE.U32.AND.EX P0, PT, R3, UR7, PT, P0 ;  /* 0x0000000703007c0c */ /* 0x000fe2000bf06100 */
[----:B------:R-:W-:-:S12]  /*0b80*/  IMAD.MOV.U32 R4, RZ, RZ, -0x1 ;  /* 0xffffffffff047424 */ /* 0x000fd800078e00ff */
[----:B------:R-:W-:Y:S05]  /*0b90*/  @P0 BRA `(.L_x_10) ;  /* 0x00000004005c0947 */ /* 0x000fea0003800000 */
[----:B------:R-:W0:Y:S01]  /*0ba0*/  LDC.64 R24, c[0x0][0x628] ;  /* 0x00018a00ff187b82 */ /* 0x000e220000000a00 */
[----:B------:R-:W-:Y:S02]  /*0bb0*/  IMAD.MOV.U32 R4, RZ, RZ, R2 ;  /* 0x000000ffff047224 */ /* 0x000fe400078e0002 */
[----:B------:R-:W-:-:S05]  /*0bc0*/  IMAD.MOV.U32 R5, RZ, RZ, R3 ;  /* 0x000000ffff057224 */ /* 0x000fca00078e0003 */
[----:B------:R-:W1:Y:S08]  /*0bd0*/  LDC R6, c[0x0][0x630] ;  /* 0x00018c00ff067b82 */ /* 0x000e700000000800 */
[----:B------:R-:W2:Y:S01]  /*0be0*/  LDC.64 R26, c[0x0][0x620] ;  /* 0x00018800ff1a7b82 */ /* 0x000ea20000000a00 */
[----:B0-----:R-:W-:-:S04]  /*0bf0*/  ISETP.NE.U32.AND P0, PT, R24, RZ, PT ;  /* 0x000000ff1800720c */ /* 0x001fc80003f05070 */
[----:B------:R-:W-:-:S13]  /*0c00*/  ISETP.NE.AND.EX P0, PT, R25, RZ, PT, P0 ;  /* 0x000000ff1900720c */ /* 0x000fda0003f05300 */
[----:B-12---:R-:W-:Y:S05]  /*0c10*/  @!P0 BRA `(.L_x_11) ;  /* 0x0000000000288947 */ /* 0x006fea0003800000 */
[----:B------:R-:W0:Y:S02]  /*0c20*/  LDC R19, c[0x0][0x634] ;  /* 0x00018d00ff137b82 */ /* 0x000e240000000800 */
[----:B0-----:R-:W-:-:S05]  /*0c30*/  IADD3 R19, P0, R2, R19, RZ ;  /* 0x0000001302137210 */ /* 0x001fca0007f1e0ff */
[----:B------:R-:W-:-:S04]  /*0c40*/  IMAD.X R23, RZ, RZ, R3, P0 ;  /* 0x000000ffff177224 */ /* 0x000fc800000e0603 */
[----:B------:R-:W-:-:S04]  /*0c50*/  IMAD.WIDE.U32 R4, R23, R24, RZ ;  /* 0x0000001817047225 */ /* 0x000fc800078e00ff */
[----:B------:R-:W-:-:S04]  /*0c60*/  IMAD.WIDE.U32 R16, P0, R19, R25, R4 ;  /* 0x0000001913107225 */ /* 0x000fc80007800004 */
[----:B------:R-:W-:-:S04]  /*0c70*/  IMAD.WIDE.U32 R4, R19, R24, RZ ;  /* 0x0000001813047225 */ /* 0x000fc800078e00ff */
[----:B------:R-:W-:Y:S01]  /*0c80*/  IMAD.X R19, RZ, RZ, RZ, P0 ;  /* 0x000000ffff137224 */ /* 0x000fe200000e06ff */
[----:B------:R-:W-:Y:S01]  /*0c90*/  IADD3 RZ, P0, R5, R16, RZ ;  /* 0x0000001005ff7210 */ /* 0x000fe20007f1e0ff */
[----:B------:R-:W-:-:S04]  /*0ca0*/  IMAD.MOV.U32 R18, RZ, RZ, R17 ;  /* 0x000000ffff127224 */ /* 0x000fc800078e0011 */
[----:B------:R-:W-:-:S08]  /*0cb0*/  IMAD.WIDE.U32.X R4, R23, R25, R18, P0 ;  /* 0x0000001917047225 */ /* 0x000fd000000e0412 */
.L_x_11:
[--C-:B------:R-:W-:Y:S01]  /*0cc0*/  SHF.R.U64 R32, R4, R6, R5.reuse ;  /* 0x0000000604207219 */ /* 0x100fe20000001205 */
[----:B------:R-:W0:Y:S01]  /*0cd0*/  LDC.64 R28, c[0x0][0x640] ;  /* 0x00019000ff1c7b82 */ /* 0x000e220000000a00 */
[----:B------:R-:W-:Y:S01]  /*0ce0*/  I2FP.F32.U32 R4, R14 ;  /* 0x0000000e00047245 */ /* 0x000fe20000201000 */
[----:B------:R-:W-:Y:S01]  /*0cf0*/  ULDC UR6, c[0x0][0x150] ;  /* 0x0000540000067ab9 */ /* 0x000fe20000000800 */
[----:B------:R-:W-:Y:S02]  /*0d00*/  SHF.R.U32.HI R5, RZ, R6, R5 ;  /* 0x00000006ff057219 */ /* 0x000fe40000011605 */
[----:B------:R-:W-:Y:S01]  /*0d10*/  IADD3 R17, P0, RZ, -R32, RZ ;  /* 0x80000020ff117210 */ /* 0x000fe20007f1e0ff */
[----:B------:R-:W-:Y:S01]  /*0d20*/  FMUL R6, R4, UR6 ;  /* 0x0000000604067c20 */ /* 0x000fe20008400000 */
[----:B------:R-:W-:Y:S01]  /*0d30*/  ULDC UR6, c[0x0][0x154] ;  /* 0x0000550000067ab9 */ /* 0x000fe20000000800 */
[----:B------:R-:W1:Y:S02]  /*0d40*/  LDC R18, c[0x0][0x618] ;  /* 0x00018600ff127b82 */ /* 0x000e640000000800 */
[----:B------:R-:W-:-:S02]  /*0d50*/  IMAD.X R19, RZ, RZ, ~R5, P0 ;  /* 0x000000ffff137224 */ /* 0x000fc400000e0e05 */
[----:B------:R-:W2:Y:S01]  /*0d60*/  F2I.U32.TRUNC.NTZ R6, R6 ;  /* 0x0000000600067305 */ /* 0x000ea2000020f000 */
[----:B------:R-:W-:-:S03]  /*0d70*/  IMAD.WIDE.U32 R4, R17, R26, R2 ;  /* 0x0000001a11047225 */ /* 0x000fc600078e0002 */
[----:B------:R-:W3:Y:S01]  /*0d80*/  LDC R15, c[0x0][0x144] ;  /* 0x00005100ff0f7b82 */ /* 0x000ee20000000800 */
[----:B------:R-:W-:-:S04]  /*0d90*/  IMAD R16, R19, R26, RZ ;  /* 0x0000001a13107224 */ /* 0x000fc800078e02ff */
[----:B------:R-:W-:-:S03]  /*0da0*/  IMAD R17, R17, R27, R16 ;  /* 0x0000001b11117224 */ /* 0x000fc600078e0210 */
[----:B------:R-:W4:Y:S01]  /*0db0*/  LDC R22, c[0x0][0x608] ;  /* 0x00018200ff167b82 */ /* 0x000f220000000800 */
[----:B------:R-:W-:Y:S01]  /*0dc0*/  IMAD.IADD R17, R5, 0x1, R17 ;  /* 0x0000000105117824 */ /* 0x000fe200078e0211 */
[----:B0-----:R-:W-:Y:S01]  /*0dd0*/  ISETP.NE.U32.AND P0, PT, R28, RZ, PT ;  /* 0x000000ff1c00720c */ /* 0x001fe20003f05070 */
[----:B--2---:R-:W-:-:S03]  /*0de0*/  IMAD.MOV R5, RZ, RZ, -R6 ;  /* 0x000000ffff057224 */ /* 0x004fc600078e0a06 */
[----:B------:R-:W-:Y:S02]  /*0df0*/  ISETP.NE.AND.EX P0, PT, R29, RZ, PT, P0 ;  /* 0x000000ff1d00720c */ /* 0x000fe40003f05300 */
[----:B------:R-:W0:Y:S01]  /*0e00*/  LDC R19, c[0x0][0x658] ;  /* 0x00019600ff137b82 */ /* 0x000e220000000800 */
[-CC-:B-1----:R-:W-:Y:S02]  /*0e10*/  SHF.R.U64 R26, R4, R18.reuse, R17.reuse ;  /* 0x00000012041a7219 */ /* 0x182fe40000001211 */
[----:B------:R-:W-:Y:S02]  /*0e20*/  I2FP.F32.U32 R4, R21 ;  /* 0x0000001500047245 */ /* 0x000fe40000201000 */
[----:B------:R-:W-:Y:S01]  /*0e30*/  SHF.R.U32.HI R17, RZ, R18, R17 ;  /* 0x00000012ff117219 */ /* 0x000fe20000011611 */
[----:B------:R-:W-:Y:S02]  /*0e40*/  IMAD.MOV.U32 R18, RZ, RZ, 0x1 ;  /* 0x00000001ff127424 */ /* 0x000fe400078e00ff */
[----:B------:R-:W1:Y:S01]  /*0e50*/  LDC R24, c[0x0][0x148] ;  /* 0x00005200ff187b82 */ /* 0x000e620000000800 */
[----:B---3--:R-:W-:-:S02]  /*0e60*/  IMAD R6, R15, R5, R14 ;  /* 0x000000050f067224 */ /* 0x008fc400078e020e */
[----:B------:R-:W-:Y:S01]  /*0e70*/  FMUL R5, R4, UR6 ;  /* 0x0000000604057c20 */ /* 0x000fe20008400000 */
[----:B------:R-:W-:-:S04]  /*0e80*/  IMAD.MOV.U32 R4, RZ, RZ, -0x1 ;  /* 0xffffffffff047424 */ /* 0x000fc800078e00ff */
[----:B------:R-:W2:Y:S01]  /*0e90*/  LDC R25, c[0x0][0x600] ;  /* 0x00018000ff197b82 */ /* 0x000ea20000000800 */
[-CC-:B----4-:R-:W-:Y:S02]  /*0ea0*/  SHF.R.U64 R34, R26, R22.reuse, R17.reuse ;  /* 0x000000161a227219 */ /* 0x190fe40000001211 */
[----:B------:R-:W-:Y:S02]  /*0eb0*/  SHF.R.U32.HI R14, RZ, R22, R17 ;  /* 0x00000016ff0e7219 */ /* 0x000fe40000011611 */
[----:B------:R3:W4:Y:S03]  /*0ec0*/  F2I.U32.TRUNC.NTZ R22, R5 ;  /* 0x0000000500167305 */ /* 0x000726000020f000 */
[----:B------:R-:W1:Y:S01]  /*0ed0*/  LDC R27, c[0x0][0x648] ;  /* 0x00019200ff1b7b82 */ /* 0x000e620000000800 */
[-C--:B0-----:R-:W-:Y:S02]  /*0ee0*/  SHF.R.U64 R36, R34, R19.reuse, R14 ;  /* 0x0000001322247219 */ /* 0x081fe4000000120e */
[----:B------:R-:W-:-:S02]  /*0ef0*/  SHF.L.U32 R4, R4, R19, RZ ;  /* 0x0000001304047219 */ /* 0x000fc400000006ff */
[-C--:B------:R-:W-:Y:S02]  /*0f00*/  SHF.R.U32.HI R14, RZ, R19.reuse, R14 ;  /* 0x00000013ff0e7219 */ /* 0x080fe4000001160e */
[----:B------:R-:W-:Y:S01]  /*0f10*/  SHF.L.U32 R18, R18, R19, RZ ;  /* 0x0000001312127219 */ /* 0x000fe200000006ff */
[----:B------:R-:W0:Y:S01]  /*0f20*/  LDC R31, c[0x0][0x638] ;  /* 0x00018e00ff1f7b82 */ /* 0x000e220000000800 */
[----:B------:R-:W-:Y:S01]  /*0f30*/  LOP3.LUT R19, RZ, R4, RZ, 0x33, !PT ;  /* 0x00000004ff137212 */ /* 0x000fe200078e33ff */
[----:B------:R-:W-:Y:S02]  /*0f40*/  IMAD.MOV.U32 R4, RZ, RZ, R36 ;  /* 0x000000ffff047224 */ /* 0x000fe400078e0024 */
[----:B---3--:R-:W-:-:S04]  /*0f50*/  IMAD.MOV.U32 R5, RZ, RZ, R14 ;  /* 0x000000ffff057224 */ /* 0x008fc800078e000e */
[----:B------:R-:W3:Y:S01]  /*0f60*/  LDC R30, c[0x0][0x610] ;  /* 0x00018400ff1e7b82 */ /* 0x000ee20000000800 */
[----:B----4-:R-:W-:Y:S05]  /*0f70*/  @!P0 BRA `(.L_x_12) ;  /* 0x0000000000288947 */ /* 0x010fea0003800000 */
[----:B------:R-:W4:Y:S02]  /*0f80*/  LDC R17, c[0x0][0x64c] ;  /* 0x00019300ff117b82 */ /* 0x000f240000000800 */
[----:B----4-:R-:W-:-:S05]  /*0f90*/  IADD3 R17, P0, R36, R17, RZ ;  /* 0x0000001124117210 */ /* 0x010fca0007f1e0ff */
        /* <DEDUP_REMOVED lines=8> */
.L_x_12:
[----:B-1----:R-:W-:Y:S01]  /*1020*/  SHF.R.U64 R4, R4, R27, R5 ;  /* 0x0000001b04047219 */ /* 0x002fe20000001205 */
[----:B--2---:R-:W-:Y:S01]  /*1030*/  VIADD R5, R25, 0xffffffff ;  /* 0xffffffff19057836 */ /* 0x004fe20000000000 */
[----:B------:R-:W-:Y:S01]  /*1040*/  LOP3.LUT R19, R34, R19, RZ, 0xc0, !PT ;  /* 0x0000001322137212 */ /* 0x000fe200078ec0ff */
[----:B------:R-:W-:Y:S02]  /*1050*/  IMAD.MOV R22, RZ, RZ, -R22 ;  /* 0x000000ffff167224 */ /* 0x000fe400078e0a16 */
[----:B------:R-:W-:Y:S01]  /*1060*/  IMAD.MOV R14, RZ, RZ, -R4 ;  /* 0x000000ffff0e7224 */ /* 0x000fe200078e0a04 */
[----:B------:R-:W-:Y:S01]  /*1070*/  LOP3.LUT R5, R26, R5, RZ, 0xc0, !PT ;  /* 0x000000051a057212 */ /* 0x000fe200078ec0ff */
[----:B------:R-:W-:Y:S02]  /*1080*/  IMAD R19, R18, R4, R19 ;  /* 0x0000000412137224 */ /* 0x000fe400078e0213 */
[----:B------:R-:W-:Y:S02]  /*1090*/  @P2 IMAD R6, R24, R22, R21 ;  /* 0x0000001618062224 */ /* 0x000fe400078e0215 */
[----:B0-----:R-:W-:-:S02]  /*10a0*/  IMAD R4, R14, R31, R36 ;  /* 0x0000001f0e047224 */ /* 0x001fc400078e0224 */
[----:B---3--:R-:W-:Y:S02]  /*10b0*/  IMAD R6, R19, R30, R6 ;  /* 0x0000001e13067224 */ /* 0x008fe400078e0206 */
[----:B------:R-:W-:Y:S02]  /*10c0*/  IMAD R15, R4, R25, R5 ;  /* 0x00000019040f7224 */ /* 0x000fe400078e0205 */
[----:B------:R-:W-:Y:S02]  /*10d0*/  IMAD.MOV.U32 R16, RZ, RZ, 0x1 ;  /* 0x00000001ff107424 */ /* 0x000fe400078e00ff */
[----:B------:R-:W-:Y:S01]  /*10e0*/  IMAD.MOV.U32 R4, RZ, RZ, R32 ;  /* 0x000000ffff047224 */ /* 0x000fe200078e0020 */
[----:B------:R-:W-:Y:S02]  /*10f0*/  SEL R5, R15, R6, !P2 ;  /* 0x000000060f057207 */ /* 0x000fe40005000000 */
[----:B------:R-:W-:-:S07]  /*1100*/  SEL R6, R6, R15, !P2 ;  /* 0x0000000f06067207 */ /* 0x000fce0005000000 */
.L_x_10:
[----:B------:R-:W-:Y:S05]  /*1110*/  @!P3 BRA `(.L_x_13) ;  /* 0x0000006c0030b947 */ /* 0x000fea0003800000 */
[----:B------:R-:W-:-:S13]  /*1120*/  ISETP.GT.U32.AND P0, PT, R33, 0x1, PT ;  /* 0x000000012100780c */ /* 0x000fda0003f04070 */
[----:B------:R-:W-:Y:S05]  /*1130*/  @P0 EXIT ;  /* 0x000000000000094d */ /* 0x000fea0003800000 */
.L_x_14:
[----:B------:R-:W-:-:S08]  /*1140*/  NOP ;  /* 0x0000000000007918 */ /* 0x000fd00000000000 */
[----:B------:R-:W0:Y:S02]  /*1150*/  USETMAXREG.TRY_ALLOC.CTAPOOL UP0, 0xe8 ;  /* 0x000000e8000079c8 */ /* 0x000e240008000600 */
[----:B0-----:R-:W-:-:S13]  /*1160*/  PLOP3.LUT P0, PT, PT, PT, UP0, 0x80, 0x0 ;  /* 0x000000000000781c */ /* 0x001fda0003f0f008 */
[----:B------:R-:W-:Y:S05]  /*1170*/  @!P0 BRA `(.L_x_14) ;  /* 0xfffffffc00f08947 */ /* 0x000fea000383ffff */
[----:B------:R-:W-:-:S13]  /*1180*/  LOP3.LUT P0, RZ, R16, 0xff, RZ, 0xc0, !PT ;  /* 0x000000ff10ff7812 */ /* 0x000fda000780c0ff */
[----:B------:R-:W-:Y:S05]  /*1190*/  @!P0 EXIT ;  /* 0x000000000000894d */ /* 0x000fea0003800000 */
[----:B------:R-:W0:Y:S01]  /*11a0*/  S2UR UR6, SR_CgaCtaId ;  /* 0x00000000000679c3 */ /* 0x000e220000008800 */
[----:B------:R-:W-:Y:S01]  /*11b0*/  SHF.R.S32.HI R14, RZ, 0x1f, R11 ;  /* 0x0000001fff0e7819 */ /* 0x000fe2000001140b */
[----:B------:R-:W-:Y:S01]  /*11c0*/  UIADD3 UR7, UR15, -0x1, URZ ;  /* 0xffffffff0f077890 */ /* 0x000fe2000fffe03f */
[----:B------:R-:W-:Y:S01]  /*11d0*/  LOP3.LUT R146, R7, 0x1, RZ, 0xfc, !PT ;  /* 0x0000000107927812 */ /* 0x000fe200078efcff */
[----:B------:R-:W-:Y:S01]  /*11e0*/  UMOV UR12, 0x400 ;  /* 0x00000400000c7882 */ /* 0x000fe20000000000 */
[CC--:B------:R-:W-:Y:S01]  /*11f0*/  LEA.HI R13, R14.reuse, R11.reuse, RZ, 0x2 ;  /* 0x0000000b0e0d7211 */ /* 0x0c0fe200078f10ff */
[----:B------:R-:W-:Y:S01]  /*1200*/  UISETP.LT.AND UP0, UPT, UR13, 0x1, UPT ;  /* 0x000000010d00788c */ /* 0x000fe2000bf01270 */
[----:B------:R-:W-:Y:S01]  /*1210*/  LEA.HI R17, R14, R11, RZ, 0x5 ;  /* 0x0000000b0e117211 */ /* 0x000fe200078f28ff */
[----:B------:R-:W-:Y:S01]  /*1220*/  USHF.L.U32 UR21, UR13, 0x1, URZ ;  /* 0x000000010d157899 */ /* 0x000fe2000800063f */
[--C-:B------:R-:W-:Y:S01]  /*1230*/  SHF.R.S32.HI R15, RZ, 0x2, R13.reuse ;  /* 0x00000002ff0f7819 */ /* 0x100fe2000001140d */
[----:B------:R-:W-:Y:S01]  /*1240*/  USEL UR14, UR13, 0x1, UP0 ;  /* 0x000000010d0e7887 */ /* 0x000fe20008000000 */
[----:B------:R-:W-:Y:S01]  /*1250*/  SHF.R.S32.HI R16, RZ, 0x1f, R13 ;  /* 0x0000001fff107819 */ /* 0x000fe2000001140d */
[----:B------:R-:W-:Y:S01]  /*1260*/  UISETP.NE.AND UP0, UPT, UR7, URZ, UPT ;  /* 0x0000003f0700728c */ /* 0x000fe2000bf05270 */
[----:B------:R-:W-:Y:S01]  /*1270*/  SHF.R.S32.HI R17, RZ, 0x5, R17 ;  /* 0x00000005ff117819 */ /* 0x000fe20000011411 */
[----:B------:R-:W-:Y:S01]  /*1280*/  UIADD3 UR14, -UR14, UR13, URZ ;  /* 0x0000000d0e0e7290 */ /* 0x000fe2000fffe13f */
[----:B------:R-:W-:-:S04]  /*1290*/  LEA.HI R16, R16, R15, RZ, 0x3 ;  /* 0x0000000f10107211 */ /* 0x000fc800078f18ff */
[----:B------:R-:W-:Y:S01]  /*12a0*/  LOP3.LUT R16, R16, 0xfffffff8, RZ, 0xc0, !PT ;  /* 0xfffffff810107812 */ /* 0x000fe200078ec0ff */
[----:B0-----:R-:W-:-:S04]  /*12b0*/  ULEA UR12, UR6, UR12, 0x18 ;  /* 0x0000000c060c7291 */ /* 0x001fc8000f8ec03f */
[----:B------:R-:W-:Y:S01]  /*12c0*/  IMAD.IADD R14, R15, 0x1, -R16 ;  /* 0x000000010f0e7824 */ /* 0x000fe200078e0a10 */
[----:B------:R-:W-:Y:S01]  /*12d0*/  USHF.L.U32 UR6, UR7, 0x3, URZ ;  /* 0x0000000307067899 */ /* 0x000fe2000800063f */
[----:B------:R-:W-:Y:S01]  /*12e0*/  LOP3.LUT R16, R13, 0xfffffffc, RZ, 0xc0, !PT ;  /* 0xfffffffc0d107812 */ /* 0x000fe200078ec0ff */
[----:B------:R-:W-:Y:S01]  /*12f0*/  USEL UR7, URZ, 0x1, UP0 ;  /* 0x000000013f077887 */ /* 0x000fe20008000000 */
[--C-:B------:R-:W-:Y:S01]  /*1300*/  IMAD R13, R17, -0x10, -R14.reuse ;  /* 0xfffffff0110d7824 */ /* 0x100fe200078e0a0e */
[----:B------:R-:W-:Y:S01]  /*1310*/  ULOP3.LUT UR6, UR6, 0x8, URZ, 0xc0, !UPT ;  /* 0x0000000806067892 */ /* 0x000fe2000f8ec03f */
[----:B------:R-:W-:Y:S01]  /*1320*/  SHF.R.S32.HI R15, RZ, 0x1f, R14 ;  /* 0x0000001fff0f7819 */ /* 0x000fe2000001140e */
[----:B------:R-:W-:Y:S01]  /*1330*/  UIADD3 UR22, UR12, 0x40, URZ ;  /* 0x000000400c167890 */ /* 0x000fe2000fffe03f */
[----:B------:R-:W-:Y:S01]  /*1340*/  IMAD.IADD R11, R11, 0x1, -R16 ;  /* 0x000000010b0b7824 */ /* 0x000fe200078e0a10 */
[----:B------:R-:W-:Y:S01]  /*1350*/  ULOP3.LUT UR23, UR6, 0x8, URZ, 0x3c, !UPT ;  /* 0x0000000806177892 */ /* 0x000fe2000f8e3c3f */
[----:B------:R-:W-:Y:S01]  /*1360*/  IMAD.U32 R148, RZ, RZ, UR7 ;  /* 0x00000007ff947e24 */ /* 0x000fe2000f8e00ff */
[----:B------:R-:W-:Y:S01]  /*1370*/  ULOP3.LUT UR16, UR6, 0x18, URZ, 0x3c, !UPT ;  /* 0x0000001806107892 */ /* 0x000fe2000f8e3c3f */
[----:B------:R-:W-:Y:S01]  /*1380*/  IMAD.WIDE R14, R17, 0x10, R14 ;  /* 0x00000010110e7825 */ /* 0x000fe200078e020e */
[----:B------:R-:W-:Y:S01]  /*1390*/  ULEA UR15, UR15, UR22, 0x3 ;  /* 0x000000160f0f7291 */ /* 0x000fe2000f8e183f */
[----:B------:R-:W-:-:S02]  /*13a0*/  ULDC UR6, c[0x0][0x284] ;  /* 0x0000a10000067ab9 */ /* 0x000fc40000000800 */
[----:B------:R-:W-:-:S09]  /*13b0*/  VIADD R13, R13, UR6 ;  /* 0x000000060d0d7c36 */ /* 0x000fd20008000000 */
.L_x_169:
[----:B------:R-:W-:Y:S01]  /*13c0*/  SHF.L.U32 R16, R148, 0x1f, RZ ;  /* 0x0000001f94107819 */ /* 0x000fe200000006ff */
[----:B------:R-:W0:Y:S01]  /*13d0*/  LDC R17, c[0x0][0x28c] ;  /* 0x0000a300ff117b82 */ /* 0x000e220000000800 */
[----:B------:R-:W-:Y:S01]  /*13e0*/  UMOV UR6, URZ ;  /* 0x0000003f00067c82 */ /* 0x000fe20008000000 */
[----:B------:R-:W-:Y:S01]  /*13f0*/  UMOV UR17, UR4 ;  /* 0x0000000400117c82 */ /* 0x000fe20008000000 */
[----:B-1----:R-:W1:Y:S01]  /*1400*/  SYNCS.PHASECHK.TRANS64.TRYWAIT P0, [UR15+-0x8], R16 ;  /* 0xfffff810ff0075a7 */ /* 0x002e62000800014f */
[----:B0-----:R-:W-:Y:S01]  /*1410*/  ISETP.GE.AND P1, PT, R17, 0x1, PT ;  /* 0x000000011100780c */ /* 0x001fe20003f26270 */
[----:B-1-34-:R-:W-:-:S12]  /*1420*/  @!P0 BRA `(.L_x_15) ;  /* 0x00000078002c8947 */ /* 0x01afd80003800000 */
.L_x_190:
[----:B------:R-:W-:Y:S01]  /*1430*/  UMOV UR7, URZ ;  /* 0x0000003f00077c82 */ /* 0x000fe20008000000 */
[----:B------:R-:W-:Y:S01]  /*1440*/  UMOV UR8, URZ ;  /* 0x0000003f00087c82 */ /* 0x000fe20008000000 */
[----:B------:R-:W-:Y:S02]  /*1450*/  CS2R R22, SRZ ;  /* 0x0000000000167805 */ /* 0x000fe4000001ff00 */
[----:B------:R-:W-:Y:S02]  /*1460*/  CS2R R20, SRZ ;  /* 0x0000000000147805 */ /* 0x000fe4000001ff00 */
[----:B------:R-:W-:Y:S02]  /*1470*/  CS2R R88, SRZ ;  /* 0x0000000000587805 */ /* 0x000fe4000001ff00 */
[----:B------:R-:W-:Y:S02]  /*1480*/  CS2R R90, SRZ ;  /* 0x00000000005a7805 */ /* 0x000fe4000001ff00 */
[----:B------:R-:W-:-:S02]  /*1490*/  CS2R R92, SRZ ;  /* 0x00000000005c7805 */ /* 0x000fc4000001ff00 */
[----:B------:R-:W-:Y:S02]  /*14a0*/  CS2R R94, SRZ ;  /* 0x00000000005e7805 */ /* 0x000fe4000001ff00 */
        /* <DEDUP_REMOVED lines=24> */
[----:B------:R-:W-:Y:S01]  /*1630*/  CS2R R144, SRZ ;  /* 0x0000000000907805 */ /* 0x000fe2000001ff00 */
[----:B------:R-:W-:Y:S01]  /*1640*/  IMAD.MOV.U32 R147, RZ, RZ, RZ ;  /* 0x000000ffff937224 */ /* 0x000fe200078e00ff */
[----:B------:R-:W-:Y:S01]  /*1650*/  CS2R R24, SRZ ;  /* 0x0000000000187805 */ /* 0x000fe2000001ff00 */
[----:B------:R-:W-:Y:S01]  /*1660*/  IMAD.MOV.U32 R149, RZ, RZ, RZ ;  /* 0x000000ffff957224 */ /* 0x000fe200078e00ff */
[----:B------:R-:W-:Y:S01]  /*1670*/  CS2R R26, SRZ ;  /* 0x00000000001a7805 */ /* 0x000fe2000001ff00 */
[----:B------:R-:W-:Y:S01]  /*1680*/  IMAD.U32 R19, RZ, RZ, UR5 ;  /* 0x00000005ff137e24 */ /* 0x000fe2000f8e00ff */
        /* <DEDUP_REMOVED lines=29> */
[----:B------:R-:W-:Y:S01]  /*1860*/  CS2R R86, SRZ ;  /* 0x0000000000567805 */ /* 0x000fe2000001ff00 */
[----:B------:R-:W-:Y:S06]  /*1870*/  @!P1 BRA `(.L_x_16) ;  /* 0x0000000800289947 */ /* 0x000fec0003800000 */
[----:B------:R-:W-:-:S13]  /*1880*/  ISETP.NE.AND P1, PT, R146, 0x3, PT ;  /* 0x000000039200780c */ /* 0x000fda0003f25270 */
[----:B------:R-:W-:Y:S05]  /*1890*/  @!P1 BRA `(.L_x_17) ;  /* 0x0000000000049947 */ /* 0x000fea0003800000 */
[----:B------:R-:W-:Y:S01]  /*18a0*/  BPT.TRAP 0x1 ;  /* 0x000000040000795c */ /* 0x000fe20000300000 */
.L_x_17:
[----:B------:R-:W-:Y:S01]  /*18b0*/  ULEA UR6, UR4, UR12, 0x3 ;  /* 0x0000000c04067291 */ /* 0x000fe2000f8e183f */
[----:B0-----:R-:W-:-:S05]  /*18c0*/  IMAD.U32 R16, RZ, RZ, UR5 ;  /* 0x00000005ff107e24 */ /* 0x001fca000f8e00ff */
[----:B------:R-:W-:-:S04]  /*18d0*/  SHF.L.U32 R16, R16, 0x1f, RZ ;  /* 0x0000001f10107819 */ /* 0x000fc800000006ff */
[----:B------:R0:W1:Y:S01]  /*18e0*/  SYNCS.PHASECHK.TRANS64.TRYWAIT P0, [UR6], R16 ;  /* 0x00000010ff0075a7 */ /* 0x0000620008000146 */
[----:B------:R-:W-:Y:S05]  /*18f0*/  @!P1 BRA `(.L_x_18) ;  /* 0x0000000000049947 */ /* 0x000fea0003800000 */
[----:B------:R-:W-:Y:S01]  /*1900*/  BPT.TRAP 0x1 ;  /* 0x000000040000795c */ /* 0x000fe20000300000 */
.L_x_18:
[----:B-1----:R-:W-:Y:S05]  /*1910*/  @P0 BRA `(.L_x_19) ;  /* 0x0000000000080947 */ /* 0x002fea0003800000 */
[----:B------:R-:W1:Y:S02]  /*1920*/  SYNCS.PHASECHK.TRANS64.TRYWAIT P0, [UR6], R16 ;  /* 0x00000010ff0075a7 */ /* 0x000e640008000146 */
[----:B-1----:R-:W-:Y:S05]  /*1930*/  @!P0 BRA `(.L_x_20) ;  /* 0x0000007400008947 */ /* 0x002fea0003800000 */
.L_x_19:
[----:B------:R-:W-:Y:S01]  /*1940*/  UIADD3 UR7, UR12, 0x1900, URZ ;  /* 0x000019000c077890 */ /* 0x000fe2000fffe03f */
[----:B------:R-:W-:Y:S01]  /*1950*/  WARPGROUP.ARRIVE ;  /* 0x00000000000079c5 */ /* 0x000fe20000000000 */
[----:B------:R-:W-:Y:S01]  /*1960*/  UIADD3 UR6, UR12, 0x100, URZ ;  /* 0x000001000c067890 */ /* 0x000fe2000fffe03f */
[----:B------:R-:W-:Y:S01]  /*1970*/  CS2R R22, SRZ ;  /* 0x0000000000167805 */ /* 0x000fe2000001ff00 */
[----:B------:R-:W-:Y:S01]  /*1980*/  USHF.R.U32.HI UR7, URZ, 0x4, UR7 ;  /* 0x000000043f077899 */ /* 0x000fe20008011607 */
[----:B------:R-:W-:Y:S01]  /*1990*/  CS2R R20, SRZ ;  /* 0x0000000000147805 */ /* 0x000fe2000001ff00 */
[----:B------:R-:W-:Y:S01]  /*19a0*/  USHF.R.U32.HI UR6, URZ, 0x4, UR6 ;  /* 0x000000043f067899 */ /* 0x000fe20008011606 */
[----:B------:R-:W-:Y:S01]  /*19b0*/  CS2R R88, SRZ ;  /* 0x0000000000587805 */ /* 0x000fe2000001ff00 */
[----:B------:R-:W-:Y:S01]  /*19c0*/  ULOP3.LUT UR7, UR7, 0x3fff, URZ, 0xc0, !UPT ;  /* 0x00003fff07077892 */ /* 0x000fe2000f8ec03f */
[----:B------:R-:W-:Y:S01]  /*19d0*/  CS2R R90, SRZ ;  /* 0x00000000005a7805 */ /* 0x000fe2000001ff00 */
[----:B------:R-:W-:Y:S01]  /*19e0*/  ULOP3.LUT UR6, UR6, 0x3fff, URZ, 0xc0, !UPT ;  /* 0x00003fff06067892 */ /* 0x000fe2000f8ec03f */
[----:B------:R-:W-:Y:S01]  /*19f0*/  CS2R R92, SRZ ;  /* 0x00000000005c7805 */ /* 0x000fe2000001ff00 */
[----:B------:R-:W-:Y:S01]  /*1a00*/  ULOP3.LUT UR7, UR7, 0x10000, URZ, 0xfc, !UPT ;  /* 0x0001000007077892 */ /* 0x000fe2000f8efc3f */
[----:B------:R-:W-:Y:S01]  /*1a10*/  CS2R R94, SRZ ;  /* 0x00000000005e7805 */ /* 0x000fe2000001ff00 */
[----:B------:R-:W-:Y:S01]  /*1a20*/  ULOP3.LUT UR6, UR6, 0x10000, URZ, 0xfc, !UPT ;  /* 0x0001000006067892 */ /* 0x000fe2000f8efc3f */
[----:B------:R-:W-:Y:S01]  /*1a30*/  CS2R R96, SRZ ;  /* 0x0000000000607805 */ /* 0x000fe2000001ff00 */
[----:B------:R-:W-:Y:S01]  /*1a40*/  ULEA UR10, UR4, UR7, 0x8 ;  /* 0x00000007040a7291 */ /* 0x000fe2000f8e403f */
[----:B------:R-:W-:Y:S01]  /*1a50*/  CS2R R98, SRZ ;  /* 0x0000000000627805 */ /* 0x000fe2000001ff00 */
[----:B------:R-:W-:Y:S01]  /*1a60*/  ULEA UR8, UR4, UR6, 0x7 ;  /* 0x0000000604087291 */ /* 0x000fe2000f8e383f */
[----:B------:R-:W-:Y:S01]  /*1a70*/  CS2R R100, SRZ ;  /* 0x0000000000647805 */ /* 0x000fe2000001ff00 */
[----:B------:R-:W-:Y:S01]  /*1a80*/  ULDC UR7, c[0x0][0x50c] ;  /* 0x0001430000077ab9 */ /* 0x000fe20000000800 */
[----:B------:R-:W-:Y:S01]  /*1a90*/  UMOV UR9, 0xc0000010 ;  /* 0xc000001000097882 */ /* 0x000fe20000000000 */
[----:B------:R-:W-:Y:S01]  /*1aa0*/  UISETP.NE.AND UP0, UPT, UR7, 0x1, UPT ;  /* 0x000000010700788c */ /* 0x000fe2000bf05270 */
[----:B------:R-:W-:Y:S01]  /*1ab0*/  CS2R R102, SRZ ;  /* 0x0000000000667805 */ /* 0x000fe2000001ff00 */
[----:B------:R-:W-:Y:S01]  /*1ac0*/  UMOV UR11, 0xc0000010 ;  /* 0xc0000010000b7882 */ /* 0x000fe20000000000 */
[----:B------:R-:W-:Y:S01]  /*1ad0*/  UMOV UR6, 0x1 ;  /* 0x0000000100067882 */ /* 0x000fe20000000000 */
[----:B------:R-:W-:Y:S01]  /*1ae0*/  USEL UR7, URZ, 0x1, UP0 ;  /* 0x000000013f077887 */ /* 0x000fe20008000000 */
[----:B------:R-:W-:Y:S01]  /*1af0*/  QGMMA.64x128x32.F32.E4M3.E4M3 R24, gdesc[UR8], RZ, !UPT, gsb0 ;  /* 0x01e00000081879f3 */ /* 0x000fe2000c0008ff */
[----:B------:R-:W-:-:S02]  /*1b00*/  CS2R R104, SRZ ;  /* 0x0000000000687805 */ /* 0x000fc4000001ff00 */
[----:B------:R-:W-:Y:S02]  /*1b10*/  CS2R R106, SRZ ;  /* 0x00000000006a7805 */ /* 0x000fe4000001ff00 */
[----:B------:R-:W-:Y:S02]  /*1b20*/  CS2R R108, SRZ ;  /* 0x00000000006c7805 */ /* 0x000fe4000001ff00 */
[----:B------:R-:W-:Y:S02]  /*1b30*/  CS2R R110, SRZ ;  /* 0x00000000006e7805 */ /* 0x000fe4000001ff00 */
[----:B------:R-:W-:Y:S02]  /*1b40*/  ISETP.NE.AND P0, PT, RZ, UR7, PT ;  /* 0x00000007ff007c0c */ /* 0x000fe4000bf05270 */
        /* <DEDUP_REMOVED lines=16> */
[----:B------:R-:W-:Y:S01]  /*1c50*/  CS2R R144, SRZ ;  /* 0x0000000000907805 */ /* 0x000fe2000001ff00 */
[----:B------:R-:W-:Y:S02]  /*1c60*/  IMAD.MOV.U32 R147, RZ, RZ, RZ ;  /* 0x000000ffff937224 */ /* 0x000fe400078e00ff */
[----:B------:R-:W-:Y:S01]  /*1c70*/  IMAD.MOV.U32 R149, RZ, RZ, RZ ;  /* 0x000000ffff957224 */ /* 0x000fe200078e00ff */
[----:B------:R-:W-:Y:S06]  /*1c80*/  @!P0 BRA `(.L_x_21) ;  /* 0x0000000400088947 */ /* 0x000fec0003800000 */
[----:B------:R-:W-:Y:S02]  /*1c90*/  WARPGROUP.DEPBAR.LE gsb0, 0x0 ;  /* 0x00008000000079c5 */ /* 0x000fe40000010000 */
[----:B------:R-:W-:-:S01]  /*1ca0*/  FADD R149, RZ, R24 ;  /* 0x00000018ff957221 */ /* 0x000fc20000000000 */
[----:B------:R-:W-:Y:S01]  /*1cb0*/  FADD R144, RZ, R25 ;  /* 0x00000019ff907221 */ /* 0x000fe20000000000 */
        /* <DEDUP_REMOVED lines=62> */
[----:B------:R-:W-:-:S06]  /*20a0*/  UMOV UR6, URZ ;  /* 0x0000003f00067c82 */ /* 0x000fcc0008000000 */
.L_x_21:
[----:B------:R-:W-:-:S04]  /*20b0*/  UIADD3 UR17, UR4, 0x1, URZ ;  /* 0x0000000104117890 */ /* 0x000fc8000fffe03f */
[----:B------:R-:W-:-:S04]  /*20c0*/  UISETP.NE.AND UP0, UPT, UR17, 0x3, UPT ;  /* 0x000000031100788c */ /* 0x000fc8000bf05270 */
[----:B------:R-:W-:Y:S02]  /*20d0*/  USEL UR8, URZ, 0x1, UP0 ;  /* 0x000000013f087887 */ /* 0x000fe40008000000 */
[----:B------:R-:W-:Y:S02]  /*20e0*/  USEL UR17, UR17, URZ, UP0 ;  /* 0x0000003f11117287 */ /* 0x000fe40008000000 */
[----:B------:R-:W-:-:S06]  /*20f0*/  ULOP3.LUT UR8, UR5, UR8, URZ, 0x3c, !UPT ;  /* 0x0000000805087292 */ /* 0x000fcc000f8e3c3f */
[----:B------:R-:W-:Y:S01]  /*2100*/  IMAD.U32 R19, RZ, RZ, UR8 ;  /* 0x00000008ff137e24 */ /* 0x000fe2000f8e00ff */
[----:B------:R-:W-:-:S06]  /*2110*/  UMOV UR8, 0x1 ;  /* 0x0000000100087882 */ /* 0x000fcc0000000000 */
.L_x_16:
[----:B------:R-:W-:-:S06]  /*2120*/  UISETP.GE.AND UP0, UPT, UR14, 0x1, UPT ;  /* 0x000000010e00788c */ /* 0x000fcc000bf06270 */
[----:B------:R-:W-:-:S13]  /*2130*/  PLOP3.LUT P0, PT, PT, PT, UP0, 0x80, 0x0 ;  /* 0x000000000000781c */ /* 0x000fda0003f0f008 */
[----:B------:R-:W-:Y:S05]  /*2140*/  @!P0 BRA `(.L_x_22) ;  /* 0x0000000400f08947 */ /* 0x000fea0003800000 */
[----:B01----:R-:W-:Y:S01]  /*2150*/  IMAD.U32 R16, RZ, RZ, UR14 ;  /* 0x0000000eff107e24 */ /* 0x003fe2000f8e00ff */
[----:B------:R-:W-:Y:S01]  /*2160*/  UMOV UR20, UR4 ;  /* 0x0000000400147c82 */ /* 0x000fe20008000000 */
[----:B------:R-:W-:-:S05]  /*2170*/  ULDC UR24, c[0x0][0x50c] ;  /* 0x0001430000187ab9 */ /* 0x000fca0000000800 */
.L_x_30:
[----:B------:R-:W-:-:S13]  /*2180*/  ISETP.NE.AND P1, PT, R146, 0x3, PT ;  /* 0x000000039200780c */ /* 0x000fda0003f25270 */
[----:B01----:R-:W-:Y:S05]  /*2190*/  @!P1 BRA `(.L_x_23) ;  /* 0x0000000000049947 */ /* 0x003fea0003800000 */
[----:B------:R-:W-:Y:S01]  /*21a0*/  BPT.TRAP 0x1 ;  /* 0x000000040000795c */ /* 0x000fe20000300000 */
.L_x_23:
[----:B------:R-:W-:Y:S01]  /*21b0*/  ULEA UR9, UR17, UR12, 0x3 ;  /* 0x0000000c11097291 */ /* 0x000fe2000f8e183f */
[----:B------:R-:W-:-:S08]  /*21c0*/  SHF.L.U32 R17, R19, 0x1f, RZ ;  /* 0x0000001f13117819 */ /* 0x000fd000000006ff */
[----:B------:R0:W1:Y:S01]  /*21d0*/  SYNCS.PHASECHK.TRANS64.TRYWAIT P0, [UR9], R17 ;  /* 0x00000011ff0075a7 */ /* 0x0000620008000149 */
[----:B------:R-:W-:Y:S05]  /*21e0*/  @!P1 BRA `(.L_x_24) ;  /* 0x0000000000049947 */ /* 0x000fea0003800000 */
[----:B------:R-:W-:Y:S01]  /*21f0*/  BPT.TRAP 0x1 ;  /* 0x000000040000795c */ /* 0x000fe20000300000 */
.L_x_24:
[----:B-1----:R-:W-:Y:S05]  /*2200*/  @P0 BRA `(.L_x_25) ;  /* 0x0000000000080947 */ /* 0x002fea0003800000 */
[----:B------:R-:W1:Y:S02]  /*2210*/  SYNCS.PHASECHK.TRANS64.TRYWAIT P0, [UR9], R17 ;  /* 0x00000011ff0075a7 */ /* 0x000e640008000149 */
[----:B-1----:R-:W-:Y:S05]  /*2220*/  @!P0 BRA `(.L_x_26) ;  /* 0x0000006800dc8947 */ /* 0x002fea0003800000 */
.L_x_25:
[----:B------:R-:W-:Y:S01]  /*2230*/  UIADD3 UR9, UR12, 0x100, URZ ;  /* 0x000001000c097890 */ /* 0x000fe2000fffe03f */
[----:B------:R-:W-:Y:S01]  /*2240*/  WARPGROUP.ARRIVE ;  /* 0x00000000000079c5 */ /* 0x000fe20000000000 */
[----:B------:R-:W-:Y:S02]  /*2250*/  UIADD3 UR10, UR12, 0x1900, URZ ;  /* 0x000019000c0a7890 */ /* 0x000fe4000fffe03f */
[----:B------:R-:W-:Y:S02]  /*2260*/  UISETP.NE.AND UP0, UPT, UR7, URZ, UPT ;  /* 0x0000003f0700728c */ /* 0x000fe4000bf05270 */
[----:B------:R-:W-:Y:S02]  /*2270*/  USHF.R.U32.HI UR9, URZ, 0x4, UR9 ;  /* 0x000000043f097899 */ /* 0x000fe40008011609 */
[----:B------:R-:W-:Y:S02]  /*2280*/  USHF.R.U32.HI UR10, URZ, 0x4, UR10 ;  /* 0x000000043f0a7899 */ /* 0x000fe4000801160a */
[----:B------:R-:W-:-:S02]  /*2290*/  USEL UR8, UR8, URZ, !UP0 ;  /* 0x0000003f08087287 */ /* 0x000fc4000c000000 */
[----:B------:R-:W-:Y:S02]  /*22a0*/  ULOP3.LUT UR9, UR9, 0x3fff, URZ, 0xc0, !UPT ;  /* 0x00003fff09097892 */ /* 0x000fe4000f8ec03f */
[----:B------:R-:W-:Y:S02]  /*22b0*/  ULOP3.LUT UR10, UR10, 0x3fff, URZ, 0xc0, !UPT ;  /* 0x00003fff0a0a7892 */ /* 0x000fe4000f8ec03f */
[----:B------:R-:W-:Y:S02]  /*22c0*/  UISETP.NE.U32.AND UP0, UPT, UR8, URZ, UPT ;  /* 0x0000003f0800728c */ /* 0x000fe4000bf05070 */
[----:B------:R-:W-:Y:S02]  /*22d0*/  ULOP3.LUT UR8, UR9, 0x10000, URZ, 0xfc, !UPT ;  /* 0x0001000009087892 */ /* 0x000fe4000f8efc3f */
[----:B------:R-:W-:Y:S02]  /*22e0*/  ULOP3.LUT UR10, UR10, 0x10000, URZ, 0xfc, !UPT ;  /* 0x000100000a0a7892 */ /* 0x000fe4000f8efc3f */
[----:B------:R-:W-:-:S02]  /*22f0*/  ULEA UR8, UR17, UR8, 0x7 ;  /* 0x0000000811087291 */ /* 0x000fc4000f8e383f */
[----:B------:R-:W-:Y:S01]  /*2300*/  ULEA UR10, UR17, UR10, 0x8 ;  /* 0x0000000a110a7291 */ /* 0x000fe2000f8e403f */
[----:B------:R-:W-:Y:S01]  /*2310*/  UMOV UR9, 0xc0000010 ;  /* 0xc000001000097882 */ /* 0x000fe20000000000 */
[----:B------:R-:W-:Y:S01]  /*2320*/  UMOV UR11, 0xc0000010 ;  /* 0xc0000010000b7882 */ /* 0x000fe20000000000 */
[----:B------:R-:W-:-:S06]  /*2330*/  UIADD3 UR6, UR6, 0x1, URZ ;  /* 0x0000000106067890 */ /* 0x000fcc000fffe03f */
[----:B------:R-:W-:Y:S01]  /*2340*/  QGMMA.64x128x32.F32.E4M3.E4M3 R24, gdesc[UR8], R24, UP0, gsb0 ;  /* 0x01e00000081879f3 */ /* 0x000fe2000b800818 */
[----:B------:R-:W-:-:S04]  /*2350*/  UISETP.NE.AND UP0, UPT, UR6, UR24, UPT ;  /* 0x000000180600728c */ /* 0x000fc8000bf05270 */
[----:B------:R-:W-:-:S06]  /*2360*/  USEL UR7, URZ, 0x1, UP0 ;  /* 0x000000013f077887 */ /* 0x000fcc0008000000 */
[----:B------:R-:W-:Y:S01]  /*2370*/  ISETP.NE.AND P0, PT, RZ, UR7, PT ;  /* 0x00000007ff007c0c */ /* 0x000fe2000bf05270 */
[----:B------:R-:W-:-:S12]  /*2380*/  WARPGROUP.DEPBAR.LE gsb0, 0x1 ;  /* 0x00008000000079c5 */ /* 0x000fd80000010100 */
[----:B------:R-:W-:Y:S05]  /*2390*/  @!P0 BRA `(.L_x_27) ;  /* 0x0000000400088947 */ /* 0x000fea0003800000 */
[----:B------:R-:W-:Y:S02]  /*23a0*/  WARPGROUP.DEPBAR.LE gsb0, 0x0 ;  /* 0x00008000000079c5 */ /* 0x000fe40000010000 */
[----:B------:R-:W-:-:S01]  /*23b0*/  FADD R149, R24, R149 ;  /* 0x0000009518957221 */ /* 0x000fc20000000000 */
[----:B------:R-:W-:Y:S01]  /*23c0*/  FADD R144, R25, R144 ;  /* 0x0000009019907221 */ /* 0x000fe20000000000 */
        /* <DEDUP_REMOVED lines=62> */
[----:B------:R-:W-:-:S06]  /*27b0*/  UMOV UR6, URZ ;  /* 0x0000003f00067c82 */ /* 0x000fcc0008000000 */
.L_x_27:
[----:B------:R-:W-:Y:S05]  /*27c0*/  @!P1 BRA `(.L_x_28) ;  /* 0x0000000000049947 */ /* 0x000fea0003800000 */
[----:B------:R-:W-:Y:S01]  /*27d0*/  BPT.TRAP 0x1 ;  /* 0x000000040000795c */ /* 0x000fe20000300000 */
.L_x_28:
[----:B------:R-:W-:Y:S01]  /*27e0*/  ULEA UR8, UR20, UR12, 0x3 ;  /* 0x0000000c14087291 */ /* 0x000fe2000f8e183f */
[----:B------:R-:W-:-:S03]  /*27f0*/  ISETP.GT.U32.AND P0, PT, R7, 0x1, PT ;  /* 0x000000010700780c */ /* 0x000fc60003f04070 */
[----:B------:R-:W-:-:S04]  /*2800*/  UIADD3 UR8, UR8, 0x18, URZ ;  /* 0x0000001808087890 */ /* 0x000fc8000fffe03f */
[----:B------:R-:W-:-:S09]  /*2810*/  UPRMT UR8, URZ, 0x654, UR8 ;  /* 0x000006543f087896 */ /* 0x000fd20008000008 */
[----:B------:R-:W-:Y:S01]  /*2820*/  SYNCS.ARRIVE.TRANS64.RED.A1T0 RZ, [UR8], RZ ;  /* 0x000000ffffff79a7 */ /* 0x000fe20008100408 */
[----:B------:R-:W-:Y:S05]  /*2830*/  @P0 BRA `(.L_x_29) ;  /* 0x0000000000040947 */ /* 0x000fea0003800000 */
[----:B------:R-:W-:Y:S01]  /*2840*/  BPT.TRAP 0x1 ;  /* 0x000000040000795c */ /* 0x000fe20000300000 */
.L_x_29:
[----:B------:R-:W-:Y:S01]  /*2850*/  UIADD3 UR17, UR17, 0x1, URZ ;  /* 0x0000000111117890 */ /* 0x000fe2000fffe03f */
[C---:B------:R-:W-:Y:S01]  /*2860*/  ISETP.GT.AND P0, PT, R16.reuse, 0x1, PT ;  /* 0x000000011000780c */ /* 0x040fe20003f04270 */
[----:B------:R-:W-:Y:S01]  /*2870*/  UIADD3 UR20, UR20, 0x1, URZ ;  /* 0x0000000114147890 */ /* 0x000fe2000fffe03f */
[----:B------:R-:W-:Y:S01]  /*2880*/  VIADD R16, R16, 0xffffffff ;  /* 0xffffffff10107836 */ /* 0x000fe20000000000 */
[----:B------:R-:W-:Y:S02]  /*2890*/  UISETP.NE.AND UP0, UPT, UR17, 0x3, UPT ;  /* 0x000000031100788c */ /* 0x000fe4000bf05270 */
[----:B------:R-:W-:Y:S02]  /*28a0*/  UISETP.NE.AND UP1, UPT, UR20, 0x3, UPT ;  /* 0x000000031400788c */ /* 0x000fe4000bf25270 */
[----:B------:R-:W-:Y:S02]  /*28b0*/  USEL UR8, URZ, 0x1, UP0 ;  /* 0x000000013f087887 */ /* 0x000fe40008000000 */
[----:B------:R-:W-:-:S02]  /*28c0*/  USEL UR17, UR17, URZ, UP0 ;  /* 0x0000003f11117287 */ /* 0x000fc40008000000 */
[----:B------:R-:W-:Y:S02]  /*28d0*/  USEL UR20, UR20, URZ, UP1 ;  /* 0x0000003f14147287 */ /* 0x000fe40008800000 */
[----:B------:R-:W-:Y:S01]  /*28e0*/  LOP3.LUT R19, R19, UR8, RZ, 0x3c, !PT ;  /* 0x0000000813137c12 */ /* 0x000fe2000f8e3cff */
[----:B------:R-:W-:Y:S01]  /*28f0*/  UMOV UR8, 0x1 ;  /* 0x0000000100087882 */ /* 0x000fe20000000000 */
[----:B------:R-:W-:Y:S08]  /*2900*/  @P0 BRA `(.L_x_30) ;  /* 0xfffffff8001c0947 */ /* 0x000ff0000383ffff */
.L_x_22:
[----:B------:R-:W-:Y:S01]  /*2910*/  UISETP.NE.AND UP0, UPT, UR6, URZ, UPT ;  /* 0x0000003f0600728c */ /* 0x000fe2000bf05270 */
[----:B01----:R-:W0:Y:S01]  /*2920*/  LDC R16, c[0x0][0x28c] ;  /* 0x0000a300ff107b82 */ /* 0x003e220000000800 */
[----:B------:R-:W-:Y:S02]  /*2930*/  IMAD.U32 R17, RZ, RZ, UR23 ;  /* 0x00000017ff117e24 */ /* 0x000fe4000f8e00ff */
[----:B------:R-:W-:-:S06]  /*2940*/  USEL UR6, URZ, 0x1, !UP0 ;  /* 0x000000013f067887 */ /* 0x000fcc000c000000 */
[----:B------:R-:W-:-:S13]  /*2950*/  ISETP.NE.AND P0, PT, RZ, UR6, PT ;  /* 0x00000006ff007c0c */ /* 0x000fda000bf05270 */
[----:B------:R-:W-:Y:S05]  /*2960*/  @!P0 BRA `(.L_x_31) ;  /* 0x0000000400048947 */ /* 0x000fea0003800000 */
[----:B------:R-:W-:Y:S02]  /*2970*/  WARPGROUP.DEPBAR.LE gsb0, 0x0 ;  /* 0x00008000000079c5 */ /* 0x000fe40000010000 */
[----:B------:R-:W-:Y:S01]  /*2980*/  FADD R149, R24, R149 ;  /* 0x0000009518957221 */ /* 0x000fe20000000000 */
        /* <DEDUP_REMOVED lines=62> */
[----:B------:R-:W-:-:S07]  /*2d70*/  FADD R22, R22, R87 ;  /* 0x0000005716167221 */ /* 0x000fce0000000000 */
.L_x_31:
[----:B0-----:R-:W-:Y:S01]  /*2d80*/  ISETP.GE.AND P0, PT, R16, 0x1, PT ;  /* 0x000000011000780c */ /* 0x001fe20003f06270 */
[----:B------:R0:W-:Y:S01]  /*2d90*/  SYNCS.ARRIVE.TRANS64.A1T0 RZ, [R17+UR22], RZ ;  /* 0x000000ff11ff79a7 */ /* 0x0001e20008100016 */
[----:B------:R-:W-:-:S11]  /*2da0*/  WARPGROUP.DEPBAR.LE gsb0, 0x0 ;  /* 0x00008000000079c5 */ /* 0x000fd60000010000 */
[----:B------:R-:W-:Y:S05]  /*2db0*/  @!P0 BRA `(.L_x_32) ;  /* 0x0000000000388947 */ /* 0x000fea0003800000 */
[----:B------:R-:W-:-:S13]  /*2dc0*/  ISETP.NE.AND P0, PT, R146, 0x3, PT ;  /* 0x000000039200780c */ /* 0x000fda0003f05270 */
[----:B------:R-:W-:Y:S05]  /*2dd0*/  @!P0 BRA `(.L_x_33) ;  /* 0x0000000000048947 */ /* 0x000fea0003800000 */
[----:B------:R-:W-:Y:S01]  /*2de0*/  BPT.TRAP 0x1 ;  /* 0x000000040000795c */ /* 0x000fe20000300000 */
.L_x_33:
[----:B------:R-:W-:Y:S01]  /*2df0*/  UIADD3 UR8, UR14, UR4, URZ ;  /* 0x000000040e087290 */ /* 0x000fe2000fffe03f */
[----:B------:R-:W-:-:S03]  /*2e00*/  ISETP.GT.U32.AND P0, PT, R7, 0x1, PT ;  /* 0x000000010700780c */ /* 0x000fc60003f04070 */
[----:B------:R-:W-:-:S04]  /*2e10*/  UIMAD.WIDE.U32 UR6, UR8, -0x55555555, URZ ;  /* 0xaaaaaaab080678a5 */ /* 0x000fc8000f8e003f */
[----:B------:R-:W-:-:S04]  /*2e20*/  USHF.R.U32.HI UR6, URZ, 0x1, UR7 ;  /* 0x000000013f067899 */ /* 0x000fc80008011607 */
[----:B------:R-:W-:-:S04]  /*2e30*/  UIMAD UR8, UR6, -0x3, UR8 ;  /* 0xfffffffd060878a4 */ /* 0x000fc8000f8e0208 */
[----:B------:R-:W-:-:S04]  /*2e40*/  ULEA UR8, UR8, UR12, 0x3 ;  /* 0x0000000c08087291 */ /* 0x000fc8000f8e183f */
[----:B------:R-:W-:-:S04]  /*2e50*/  UIADD3 UR8, UR8, 0x18, URZ ;  /* 0x0000001808087890 */ /* 0x000fc8000fffe03f */
[----:B------:R-:W-:-:S09]  /*2e60*/  UPRMT UR8, URZ, 0x654, UR8 ;  /* 0x000006543f087896 */ /* 0x000fd20008000008 */
[----:B------:R-:W-:Y:S01]  /*2e70*/  SYNCS.ARRIVE.TRANS64.RED.A1T0 RZ, [UR8], RZ ;  /* 0x000000ffffff79a7 */ /* 0x000fe20008100408 */
[----:B------:R-:W-:Y:S05]  /*2e80*/  @P0 BRA `(.L_x_32) ;  /* 0x0000000000040947 */ /* 0x000fea0003800000 */
[----:B------:R-:W-:Y:S01]  /*2e90*/  BPT.TRAP 0x1 ;  /* 0x000000040000795c */ /* 0x000fe20000300000 */
.L_x_32:
[----:B------:R-:W-:Y:S01]  /*2ea0*/  SHF.L.U32 R16, R148, 0x1f, RZ ;  /* 0x0000001f94107819 */ /* 0x000fe200000006ff */
[----:B------:R-:W-:Y:S01]  /*2eb0*/  UIADD3 UR4, UR21, UR4, URZ ;  /* 0x0000000415047290 */ /* 0x000fe2000fffe03f */
[----:B------:R-:W1:Y:S01]  /*2ec0*/  LDC R32, c[0x0][0x288] ;  /* 0x0000a200ff207b82 */ /* 0x000e620000000800 */
[----:B------:R-:W-:Y:S01]  /*2ed0*/  UISETP.GE.U32.AND UP1, UPT, UR21, 0x3, UPT ;  /* 0x000000031500788c */ /* 0x000fe2000bf26070 */
[----:B------:R-:W-:Y:S01]  /*2ee0*/  IMAD.SHL.U32 R26, R11, 0x2, RZ ;  /* 0x000000020b1a7824 */ /* 0x000fe200078e00ff */
[----:B------:R-:W-:Y:S02]  /*2ef0*/  UISETP.GT.U32.AND UP0, UPT, UR4, 0x2, UPT ;  /* 0x000000020400788c */ /* 0x000fe4000bf04070 */
[----:B------:R-:W-:Y:S02]  /*2f00*/  UIMAD.WIDE.U32 UR6, UR4, -0x55555555, URZ ;  /* 0xaaaaaaab040678a5 */ /* 0x000fe4000f8e003f */
[----:B------:R-:W-:Y:S01]  /*2f10*/  UISETP.LT.U32.AND UP0, UPT, UR21, 0x3, UP0 ;  /* 0x000000031500788c */ /* 0x000fe20008701070 */
[----:B------:R-:W2:Y:S01]  /*2f20*/  SYNCS.PHASECHK.TRANS64.TRYWAIT P0, [UR15+0x8], R16 ;  /* 0x00000810ff0075a7 */ /* 0x000ea2000800014f */
[----:B------:R-:W-:Y:S01]  /*2f30*/  USHF.R.U32.HI UR6, URZ, 0x1, UR7 ;  /* 0x000000013f067899 */ /* 0x000fe20008011607 */
[----:B------:R-:W-:Y:S01]  /*2f40*/  SHF.R.S32.HI R27, RZ, 0x1f, R26 ;  /* 0x0000001fff1b7819 */ /* 0x000fe2000001141a */
[----:B------:R-:W-:-:S02]  /*2f50*/  USEL UR8, URZ, 0x1, !UP0 ;  /* 0x000000013f087887 */ /* 0x000fc4000c000000 */
[----:B------:R-:W-:Y:S02]  /*2f60*/  UIMAD UR4, UR6, -0x3, UR4 ;  /* 0xfffffffd060478a4 */ /* 0x000fe4000f8e0204 */
[----:B------:R-:W-:-:S04]  /*2f70*/  ULOP3.LUT UR5, UR5, UR8, URZ, 0x3c, !UPT ;  /* 0x0000000805057292 */ /* 0x000fc8000f8e3c3f */
[----:B------:R-:W-:Y:S01]  /*2f80*/  @UP1 ULOP3.LUT UR5, UR5, 0x1, UR6, 0x78, !UPT ;  /* 0x0000000105051892 */ /* 0x000fe2000f8e7806 */
[----:B-12---:R-:W-:Y:S11]  /*2f90*/  @!P0 BRA `(.L_x_34) ;  /* 0x0000005c00988947 */ /* 0x006ff60003800000 */
.L_x_191:
[----:B------:R-:W-:Y:S01]  /*2fa0*/  IMAD.SHL.U32 R28, R6, 0x40, RZ ;  /* 0x00000040061c7824 */ /* 0x000fe200078e00ff */
[----:B------:R-:W-:Y:S01]  /*2fb0*/  ULDC UR8, c[0x0][0x284] ;  /* 0x0000a10000087ab9 */ /* 0x000fe20000000800 */
[----:B------:R-:W-:Y:S01]  /*2fc0*/  IMAD.SHL.U32 R29, R5, 0x80, RZ ;  /* 0x00000080051d7824 */ /* 0x000fe200078e00ff */
[----:B------:R-:W-:Y:S01]  /*2fd0*/  SHF.R.S32.HI R34, RZ, 0x1f, R4 ;  /* 0x0000001fff227819 */ /* 0x000fe20000011404 */
[----:B------:R-:W-:Y:S01]  /*2fe0*/  ULDC.64 UR6, c[0x0][0x5d0] ;  /* 0x0001740000067ab9 */ /* 0x000fe20000000a00 */
[----:B------:R-:W-:Y:S01]  /*2ff0*/  ISETP.GE.AND P0, PT, R28, UR8, PT ;  /* 0x000000081c007c0c */ /* 0x000fe2000bf06270 */
[----:B0-----:R-:W-:Y:S01]  /*3000*/  IMAD.WIDE.U32 R16, R4, UR6, R26 ;  /* 0x0000000604107c25 */ /* 0x001fe2000f8e001a */
[----:B------:R-:W-:Y:S02]  /*3010*/  SHF.R.S32.HI R33, RZ, 0x1f, R29 ;  /* 0x0000001fff217819 */ /* 0x000fe4000001141d */
[C---:B------:R-:W-:Y:S01]  /*3020*/  ISETP.GE.OR P0, PT, R29.reuse, R32, P0 ;  /* 0x000000201d00720c */ /* 0x040fe20000706670 */
[----:B------:R-:W-:Y:S01]  /*3030*/  IMAD R5, R34, UR6, RZ ;  /* 0x0000000622057c24 */ /* 0x000fe2000f8e02ff */
[----:B------:R-:W-:-:S03]  /*3040*/  IADD3 R16, P1, R29, R16, RZ ;  /* 0x000000101d107210 */ /* 0x000fc60007f3e0ff */
[----:B------:R-:W-:-:S05]  /*3050*/  IMAD R5, R4, UR7, R5 ;  /* 0x0000000704057c24 */ /* 0x000fca000f8e0205 */
[----:B------:R-:W-:-:S03]  /*3060*/  IADD3.X R17, R33, R17, R5, P1, !PT ;  /* 0x0000001121117210 */ /* 0x000fc60000ffe405 */
[----:B------:R-:W-:Y:S05]  /*3070*/  @P0 BRA `(.L_x_35) ;  /* 0x0000004400b80947 */ /* 0x000fea0003800000 */
[----:B------:R-:W0:Y:S01]  /*3080*/  LDC.64 R30, c[0x0][0x5c8] ;  /* 0x00017200ff1e7b82 */ /* 0x000e220000000a00 */
[----:B------:R-:W-:Y:S01]  /*3090*/  IMAD.WIDE R24, R6, 0x40, R14 ;  /* 0x0000004006187825 */ /* 0x000fe200078e020e */
[----:B------:R-:W-:Y:S01]  /*30a0*/  ULDC.64 UR6, c[0x0][0x5c0] ;  /* 0x0001700000067ab9 */ /* 0x000fe20000000a00 */
[----:B------:R-:W-:Y:S02]  /*30b0*/  BSSY B0, `(.L_x_35) ;  /* 0x000046a000007945 */ /* 0x000fe40003800000 */
[----:B------:R-:W-:-:S04]  /*30c0*/  IMAD R6, R11, -0x2, R32 ;  /* 0xfffffffe0b067824 */ /* 0x000fc800078e0220 */
[----:B------:R-:W-:Y:S02]  /*30d0*/  IMAD.IADD R6, R6, 0x1, -R29 ;  /* 0x0000000106067824 */ /* 0x000fe400078e0a1d */
[-C--:B0-----:R-:W-:Y:S02]  /*30e0*/  IMAD R5, R25, R30.reuse, RZ ;  /* 0x0000001e19057224 */ /* 0x081fe400078e02ff */
[----:B------:R-:W-:-:S04]  /*30f0*/  IMAD.WIDE.U32 R16, R24, R30, R16 ;  /* 0x0000001e18107225 */ /* 0x000fc800078e0010 */
[----:B------:R-:W-:Y:S01]  /*3100*/  IMAD R19, R24, R31, R5 ;  /* 0x0000001f18137224 */ /* 0x000fe200078e0205 */
[----:B------:R-:W-:Y:S02]  /*3110*/  LEA R5, P0, R30, R16, 0x3 ;  /* 0x000000101e057211 */ /* 0x000fe400078018ff */
[----:B------:R-:W-:Y:S01]  /*3120*/  IADD3 R18, P1, R16, UR6, RZ ;  /* 0x0000000610127c10 */ /* 0x000fe2000ff3e0ff */
[----:B------:R-:W-:Y:S01]  /*3130*/  IMAD.IADD R19, R17, 0x1, R19 ;  /* 0x0000000111137824 */ /* 0x000fe200078e0213 */
[----:B------:R-:W-:-:S04]  /*3140*/  IADD3 R16, P3, R5, UR6, RZ ;  /* 0x0000000605107c10 */ /* 0x000fc8000ff7e0ff */
[----:B------:R-:W-:Y:S01]  /*3150*/  LEA.HI.X R5, R30, R19, R31, 0x3, P0 ;  /* 0x000000131e057211 */ /* 0x000fe200000f1c1f */
[----:B------:R-:W-:Y:S01]  /*3160*/  IMAD.IADD R30, R13, 0x1, -R28 ;  /* 0x000000010d1e7824 */ /* 0x000fe200078e0a1c */
[----:B-----5:R-:W-:Y:S02]  /*3170*/  FSETP.NEU.AND P0, PT, R12, RZ, PT ;  /* 0x000000ff0c00720b */ /* 0x020fe40003f0d000 */
[----:B------:R-:W-:Y:S02]  /*3180*/  IADD3.X R19, R19, UR7, RZ, P1, !PT ;  /* 0x0000000713137c10 */ /* 0x000fe40008ffe4ff */
[----:B------:R-:W-:-:S09]  /*3190*/  IADD3.X R17, R5, UR7, RZ, P3, !PT ;  /* 0x0000000705117c10 */ /* 0x000fd20009ffe4ff */
[----:B------:R-:W-:Y:S05]  /*31a0*/  @!P0 BRA `(.L_x_36) ;  /* 0x0000003400608947 */ /* 0x000fea0003800000 */
[----:B------:R-:W-:Y:S01]  /*31b0*/  ULDC.64 UR6, c[0x0][0x5b8] ;  /* 0x00016e0000067ab9 */ /* 0x000fe20000000a00 */
[----:B------:R-:W-:Y:S01]  /*31c0*/  ULDC.64 UR8, c[0x0][0x5a8] ;  /* 0x00016a0000087ab9 */ /* 0x000fe20000000a00 */
[----:B------:R-:W-:Y:S01]  /*31d0*/  IMAD.WIDE.U32 R26, R4, UR6, R26 ;  /* 0x00000006041a7c25 */ /* 0x000fe2000f8e001a */
[----:B------:R-:W-:Y:S01]  /*31e0*/  BSSY B1, `(.L_x_37) ;  /* 0x0000010000017945 */ /* 0x000fe20003800000 */
[----:B------:R-:W-:Y:S02]  /*31f0*/  PRMT R28, RZ, 0x7610, R28 ;  /* 0x00007610ff1c7816 */ /* 0x000fe4000000001c */
[----:B------:R-:W-:Y:S01]  /*3200*/  IMAD R5, R34, UR6, RZ ;  /* 0x0000000622057c24 */ /* 0x000fe2000f8e02ff */
[----:B------:R-:W-:-:S03]  /*3210*/  IADD3 R26, P0, R29, R26, RZ ;  /* 0x0000001a1d1a7210 */ /* 0x000fc60007f1e0ff */
[----:B------:R-:W-:Y:S01]  /*3220*/  IMAD R5, R4, UR7, R5 ;  /* 0x0000000704057c24 */ /* 0x000fe2000f8e0205 */
[----:B------:R-:W-:Y:S02]  /*3230*/  ULDC.64 UR6, c[0x0][0x5b0] ;  /* 0x00016c0000067ab9 */ /* 0x000fe40000000a00 */
[----:B------:R-:W-:Y:S02]  /*3240*/  IMAD R29, R25, UR6, RZ ;  /* 0x00000006191d7c24 */ /* 0x000fe4000f8e02ff */
[----:B------:R-:W-:Y:S02]  /*3250*/  IADD3.X R27, R33, R27, R5, P0, !PT ;  /* 0x0000001b211b7210 */ /* 0x000fe400007fe405 */
[----:B------:R-:W-:Y:S01]  /*3260*/  ISETP.GE.AND P0, PT, R30, 0x1, PT ;  /* 0x000000011e00780c */ /* 0x000fe20003f06270 */
[C---:B------:R-:W-:Y:S02]  /*3270*/  IMAD R29, R24.reuse, UR7, R29 ;  /* 0x00000007181d7c24 */ /* 0x040fe4000f8e021d */
[----:B------:R-:W-:Y:S01]  /*3280*/  IMAD.WIDE.U32 R4, R24, UR6, R26 ;  /* 0x0000000618047c25 */ /* 0x000fe2000f8e001a */
[----:B------:R-:W-:-:S02]  /*3290*/  ISETP.LT.OR P4, PT, R6, 0x1, !P0 ;  /* 0x000000010600780c */ /* 0x000fc40004781670 */
[----:B------:R-:W-:-:S04]  /*32a0*/  IADD3 R4, P1, R4, UR8, RZ ;  /* 0x0000000804047c10 */ /* 0x000fc8000ff3e0ff */
[----:B------:R-:W-:-:S07]  /*32b0*/  IADD3.X R5, R5, UR9, R29, P1, !PT ;  /* 0x0000000905057c10 */ /* 0x000fce0008ffe41d */
[----:B------:R-:W-:Y:S05]  /*32c0*/  @P4 BRA `(.L_x_38) ;  /* 0x0000000000044947 */ /* 0x000fea0003800000 */
[----:B------:R0:W5:Y:S02]  /*32d0*/  LDG.E.U8 R28, desc[UR18][R4.64] ;  /* 0x00000012041c7981 */ /* 0x000164000c1e1100 */
.L_x_38:
[----:B------:R-:W-:Y:S05]  /*32e0*/  BSYNC B1 ;  /* 0x0000000000017941 */ /* 0x000fea0003800000 */
.L_x_37:
[----:B-----5:R-:W-:Y:S01]  /*32f0*/  LOP3.LUT R28, R28, 0xff, RZ, 0xc0, !PT ;  /* 0x000000ff1c1c7812 */ /* 0x020fe200078ec0ff */
[----:B------:R-:W-:Y:S01]  /*3300*/  BSSY B1, `(.L_x_39) ;  /* 0x000000b000017945 */ /* 0x000fe20003800000 */
[----:B------:R-:W-:Y:S02]  /*3310*/  ISETP.LT.OR P3, PT, R6, 0x2, !P0 ;  /* 0x000000020600780c */ /* 0x000fe40004761670 */
[----:B------:R-:W-:-:S05]  /*3320*/  F2FP.F16.E4M3.UNPACK_B R28, R28 ;  /* 0x0000001cff1c723e */ /* 0x000fca00020006ff */
[----:B------:R-:W-:-:S05]  /*3330*/  HADD2.F32 R29, -RZ, R28.H0_H0 ;  /* 0x2000001cff1d7230 */ /* 0x000fca0000004100 */
[----:B------:R-:W-:-:S04]  /*3340*/  FMUL R28, R29, R12 ;  /* 0x0000000c1d1c7220 */ /* 0x000fc80000400000 */
[----:B------:R-:W-:-:S05]  /*3350*/  FFMA R28, R149, R10, R28 ;  /* 0x0000000a951c7223 */ /* 0x000fca000000001c */
[----:B------:R-:W-:Y:S02]  /*3360*/  F2FP.SATFINITE.E4M3.F32.PACK_AB_MERGE_C R29, RZ, R28, RZ ;  /* 0x0000001cff1d723e */ /* 0x000fe400048070ff */
[----:B------:R-:W-:-:S03]  /*3370*/  PRMT R28, RZ, 0x7610, R28 ;  /* 0x00007610ff1c7816 */ /* 0x000fc6000000001c */
[----:B------:R1:W-:Y:S01]  /*3380*/  @!P4 STG.E.U8 desc[UR18][R18.64], R29 ;  /* 0x0000001d1200c986 */ /* 0x0003e2000c101112 */
[----:B------:R-:W-:Y:S05]  /*3390*/  @P3 BRA `(.L_x_40) ;  /* 0x0000000000043947 */ /* 0x000fea0003800000 */
[----:B------:R2:W5:Y:S02]  /*33a0*/  LDG.E.U8 R28, desc[UR18][R4.64+0x1] ;  /* 0x00000112041c7981 */ /* 0x000564000c1e1100 */
.L_x_40:
[----:B------:R-:W-:Y:S05]  /*33b0*/  BSYNC B1 ;  /* 0x0000000000017941 */ /* 0x000fea0003800000 */
.L_x_39:
[----:B-----5:R-:W-:Y:S01]  /*33c0*/  LOP3.LUT R28, R28, 0xff, RZ, 0xc0, !PT ;  /* 0x000000ff1c1c7812 */ /* 0x020fe200078ec0ff */
[----:B------:R-:W-:Y:S01]  /*33d0*/  BSSY B1, `(.L_x_41) ;  /* 0x0000013000017945 */ /* 0x000fe20003800000 */
[----:B------:R-:W-:Y:S02]  /*33e0*/  IADD3 R31, P1, R24, 0x8, RZ ;  /* 0x00000008181f7810 */ /* 0x000fe40007f3e0ff */
[----:B------:R-:W-:-:S03]  /*33f0*/  F2FP.F16.E4M3.UNPACK_B R28, R28 ;  /* 0x0000001cff1c723e */ /* 0x000fc600020006ff */
[----:B------:R-:W-:Y:S01]  /*3400*/  IMAD.X R24, RZ, RZ, R25, P1 ;  /* 0x000000ffff187224 */ /* 0x000fe200008e0619 */
[----:B------:R-:W-:Y:S01]  /*3410*/  ISETP.GE.AND P1, PT, R30, 0x9, PT ;  /* 0x000000091e00780c */ /* 0x000fe20003f26270 */
[----:B-1----:R-:W-:Y:S02]  /*3420*/  HADD2.F32 R29, -RZ, R28.H0_H0 ;  /* 0x2000001cff1d7230 */ /* 0x002fe40000004100 */
[----:B------:R-:W-:Y:S01]  /*3430*/  IMAD R24, R24, UR6, RZ ;  /* 0x0000000618187c24 */ /* 0x000fe2000f8e02ff */
[----:B------:R-:W-:Y:S01]  /*3440*/  ISETP.LT.OR P5, PT, R6, 0x1, !P1 ;  /* 0x000000010600780c */ /* 0x000fe20004fa1670 */
[----:B------:R-:W-:-:S04]  /*3450*/  IMAD.WIDE.U32 R26, R31, UR6, R26 ;  /* 0x000000061f1a7c25 */ /* 0x000fc8000f8e001a */
[----:B------:R-:W-:Y:S01]  /*3460*/  FMUL R29, R29, R12 ;  /* 0x0000000c1d1d7220 */ /* 0x000fe20000400000 */
[----:B------:R-:W-:-:S03]  /*3470*/  IMAD R31, R31, UR7, R24 ;  /* 0x000000071f1f7c24 */ /* 0x000fc6000f8e0218 */
[----:B------:R-:W-:Y:S01]  /*3480*/  FFMA R29, R144, R10, R29 ;  /* 0x0000000a901d7223 */ /* 0x000fe2000000001d */
[----:B------:R-:W-:Y:S02]  /*3490*/  IADD3 R24, P4, R26, UR8, RZ ;  /* 0x000000081a187c10 */ /* 0x000fe4000ff9e0ff */
[----:B------:R-:W-:Y:S02]  /*34a0*/  PRMT R26, RZ, 0x7610, R26 ;  /* 0x00007610ff1a7816 */ /* 0x000fe4000000001a */
[----:B------:R-:W-:Y:S02]  /*34b0*/  F2FP.SATFINITE.E4M3.F32.PACK_AB_MERGE_C R29, RZ, R29, RZ ;  /* 0x0000001dff1d723e */ /* 0x000fe400048070ff */
[----:B------:R-:W-:-:S03]  /*34c0*/  IADD3.X R25, R27, UR9, R31, P4, !PT ;  /* 0x000000091b197c10 */ /* 0x000fc6000a7fe41f */
[----:B------:R1:W-:Y:S01]  /*34d0*/  @!P3 STG.E.U8 desc[UR18][R18.64+0x1], R29 ;  /* 0x0000011d1200b986 */ /* 0x0003e2000c101112 */
[----:B------:R-:W-:Y:S05]  /*34e0*/  @P5 BRA `(.L_x_42) ;  /* 0x0000000000045947 */ /* 0x000fea0003800000 */
[----:B------:R3:W5:Y:S02]  /*34f0*/  LDG.E.U8 R26, desc[UR18][R24.64] ;  /* 0x00000012181a7981 */ /* 0x000764000c1e1100 */
.L_x_42:
[----:B------:R-:W-:Y:S05]  /*3500*/  BSYNC B1 ;  /* 0x0000000000017941 */ /* 0x000fea0003800000 */
.L_x_41:
        /* <DEDUP_REMOVED lines=12> */
.L_x_44:
[----:B------:R-:W-:Y:S05]  /*35d0*/  BSYNC B1 ;  /* 0x0000000000017941 */ /* 0x000fea0003800000 */
.L_x_43:
[----:B-----5:R-:W-:Y:S01]  /*35e0*/  LOP3.LUT R26, R26, 0xff, RZ, 0xc0, !PT ;  /* 0x000000ff1a1a7812 */ /* 0x020fe200078ec0ff */
[----:B------:R-:W-:Y:S01]  /*35f0*/  BSSY B1, `(.L_x_45) ;  /* 0x000000b000017945 */ /* 0x000fe20003800000 */
[----:B------:R-:W-:Y:S02]  /*3600*/  ISETP.LT.OR P4, PT, R6, 0x9, !P0 ;  /* 0x000000090600780c */ /* 0x000fe40004781670 */
[----:B------:R-:W-:-:S05]  /*3610*/  F2FP.F16.E4M3.UNPACK_B R26, R26 ;  /* 0x0000001aff1a723e */ /* 0x000fca00020006ff */
[----:B----4-:R-:W-:Y:S01]  /*3620*/  HADD2.F32 R27, -RZ, R26.H0_H0 ;  /* 0x2000001aff1b7230 */ /* 0x010fe20000004100 */
[----:B------:R-:W-:-:S04]  /*3630*/  PRMT R26, RZ, 0x7610, R26 ;  /* 0x00007610ff1a7816 */ /* 0x000fc8000000001a */
[----:B------:R-:W-:-:S04]  /*3640*/  FMUL R27, R27, R12 ;  /* 0x0000000c1b1b7220 */ /* 0x000fc80000400000 */
[----:B------:R-:W-:-:S05]  /*3650*/  FFMA R27, R142, R10, R27 ;  /* 0x0000000a8e1b7223 */ /* 0x000fca000000001b */
[----:B------:R-:W-:-:S05]  /*3660*/  F2FP.SATFINITE.E4M3.F32.PACK_AB_MERGE_C R27, RZ, R27, RZ ;  /* 0x0000001bff1b723e */ /* 0x000fca00048070ff */
[----:B------:R4:W-:Y:S01]  /*3670*/  @!P3 STG.E.U8 desc[UR18][R16.64+0x1], R27 ;  /* 0x0000011b1000b986 */ /* 0x0009e2000c101112 */
[----:B------:R-:W-:Y:S05]  /*3680*/  @P4 BRA `(.L_x_46) ;  /* 0x0000000000044947 */ /* 0x000fea0003800000 */
[----:B------:R0:W5:Y:S02]  /*3690*/  LDG.E.U8 R26, desc[UR18][R4.64+0x8] ;  /* 0x00000812041a7981 */ /* 0x000164000c1e1100 */
.L_x_46:
[----:B------:R-:W-:Y:S05]  /*36a0*/  BSYNC B1 ;  /* 0x0000000000017941 */ /* 0x000fea0003800000 */
.L_x_45:
[----:B-----5:R-:W-:Y:S01]  /*36b0*/  LOP3.LUT R26, R26, 0xff, RZ, 0xc0, !PT ;  /* 0x000000ff1a1a7812 */ /* 0x020fe200078ec0ff */
[----:B------:R-:W-:Y:S01]  /*36c0*/  BSSY B1, `(.L_x_47) ;  /* 0x000000b000017945 */ /* 0x000fe20003800000 */
[----:B------:R-:W-:Y:S02]  /*36d0*/  ISETP.LT.OR P3, PT, R6, 0xa, !P0 ;  /* 0x0000000a0600780c */ /* 0x000fe40004761670 */
[----:B------:R-:W-:-:S05]  /*36e0*/  F2FP.F16.E4M3.UNPACK_B R26, R26 ;  /* 0x0000001aff1a723e */ /* 0x000fca00020006ff */
[----:B----4-:R-:W-:-:S05]  /*36f0*/  HADD2.F32 R27, -RZ, R26.H0_H0 ;  /* 0x2000001aff1b7230 */ /* 0x010fca0000004100 */
[----:B------:R-:W-:-:S04]  /*3700*/  FMUL R26, R27, R12 ;  /* 0x0000000c1b1a7220 */ /* 0x000fc80000400000 */
[----:B------:R-:W-:-:S05]  /*3710*/  FFMA R26, R145, R10, R26 ;  /* 0x0000000a911a7223 */ /* 0x000fca000000001a */
[----:B------:R-:W-:Y:S02]  /*3720*/  F2FP.SATFINITE.E4M3.F32.PACK_AB_MERGE_C R27, RZ, R26, RZ ;  /* 0x0000001aff1b723e */ /* 0x000fe400048070ff */
[----:B------:R-:W-:-:S03]  /*3730*/  PRMT R26, RZ, 0x7610, R26 ;  /* 0x00007610ff1a7816 */ /* 0x000fc6000000001a */
[----:B------:R4:W-:Y:S01]  /*3740*/  @!P4 STG.E.U8 desc[UR18][R18.64+0x8], R27 ;  /* 0x0000081b1200c986 */ /* 0x0009e2000c101112 */
[----:B------:R-:W-:Y:S05]  /*3750*/  @P3 BRA `(.L_x_48) ;  /* 0x0000000000043947 */ /* 0x000fea0003800000 */
[----:B------:R0:W5:Y:S02]  /*3760*/  LDG.E.U8 R26, desc[UR18][R4.64+0x9] ;  /* 0x00000912041a7981 */ /* 0x000164000c1e1100 */
.L_x_48:
[----:B------:R-:W-:Y:S05]  /*3770*/  BSYNC B1 ;  /* 0x0000000000017941 */ /* 0x000fea0003800000 */
.L_x_47:
        /* <DEDUP_REMOVED lines=12> */
.L_x_50:
[----:B------:R-:W-:Y:S05]  /*3840*/  BSYNC B1 ;  /* 0x0000000000017941 */ /* 0x000fea0003800000 */
.L_x_49:
        /* <DEDUP_REMOVED lines=12> */
.L_x_52:
[----:B------:R-:W-:Y:S05]  /*3910*/  BSYNC B1 ;  /* 0x0000000000017941 */ /* 0x000fea0003800000 */
.L_x_51:
        /* <DEDUP_REMOVED lines=12> */
.L_x_54:
[----:B------:R-:W-:Y:S05]  /*39e0*/  BSYNC B1 ;  /* 0x0000000000017941 */ /* 0x000fea0003800000 */
.L_x_53:
        /* <DEDUP_REMOVED lines=12> */
.L_x_56:
[----:B------:R-:W-:Y:S05]  /*3ab0*/  BSYNC B1 ;  /* 0x0000000000017941 */ /* 0x000fea0003800000 */
.L_x_55:
        /* <DEDUP_REMOVED lines=12> */
.L_x_58:
[----:B------:R-:W-:Y:S05]  /*3b80*/  BSYNC B1 ;  /* 0x0000000000017941 */ /* 0x000fea0003800000 */
.L_x_57:
        /* <DEDUP_REMOVED lines=12> */
.L_x_60:
[----:B------:R-:W-:Y:S05]  /*3c50*/  BSYNC B1 ;  /* 0x0000000000017941 */ /* 0x000fea0003800000 */
.L_x_59:
        /* <DEDUP_REMOVED lines=12> */
.L_x_62:
[----:B------:R-:W-:Y:S05]  /*3d20*/  BSYNC B1 ;  /* 0x0000000000017941 */ /* 0x000fea0003800000 */
.L_x_61:
        /* <DEDUP_REMOVED lines=12> */
.L_x_64:
[----:B------:R-:W-:Y:S05]  /*3df0*/  BSYNC B1 ;  /* 0x0000000000017941 */ /* 0x000fea0003800000 */
.L_x_63:
        /* <DEDUP_REMOVED lines=12> */
.L_x_66:
[----:B------:R-:W-:Y:S05]  /*3ec0*/  BSYNC B1 ;  /* 0x0000000000017941 */ /* 0x000fea0003800000 */
.L_x_65:
        /* <DEDUP_REMOVED lines=12> */
.L_x_68:
[----:B------:R-:W-:Y:S05]  /*3f90*/  BSYNC B1 ;  /* 0x0000000000017941 */ /* 0x000fea0003800000 */
.L_x_67:
        /* <DEDUP_REMOVED lines=12> */
.L_x_70:
[----:B------:R-:W-:Y:S05]  /*4060*/  BSYNC B1 ;  /* 0x0000000000017941 */ /* 0x000fea0003800000 */
.L_x_69:
        /* <DEDUP_REMOVED lines=12> */
.L_x_72:
[----:B------:R-:W-:Y:S05]  /*4130*/  BSYNC B1 ;  /* 0x0000000000017941 */ /* 0x000fea0003800000 */
.L_x_71:
        /* <DEDUP_REMOVED lines=12> */
.L_x_74:
[----:B------:R-:W-:Y:S05]  /*4200*/  BSYNC B1 ;  /* 0x0000000000017941 */ /* 0x000fea0003800000 */
.L_x_73:
        /* <DEDUP_REMOVED lines=12> */
.L_x_76:
[----:B------:R-:W-:Y:S05]  /*42d0*/  BSYNC B1 ;  /* 0x0000000000017941 */ /* 0x000fea0003800000 */
.L_x_75:
        /* <DEDUP_REMOVED lines=12> */
.L_x_78:
[----:B------:R-:W-:Y:S05]  /*43a0*/  BSYNC B1 ;  /* 0x0000000000017941 */ /* 0x000fea0003800000 */
.L_x_77:
        /* <DEDUP_REMOVED lines=12> */
.L_x_80:
[----:B------:R-:W-:Y:S05]  /*4470*/  BSYNC B1 ;  /* 0x0000000000017941 */ /* 0x000fea0003800000 */
.L_x_79:
        /* <DEDUP_REMOVED lines=12> */
.L_x_82:
[----:B------:R-:W-:Y:S05]  /*4540*/  BSYNC B1 ;  /* 0x0000000000017941 */ /* 0x000fea0003800000 */
.L_x_81:
        /* <DEDUP_REMOVED lines=12> */
.L_x_84:
[----:B------:R-:W-:Y:S05]  /*4610*/  BSYNC B1 ;  /* 0x0000000000017941 */ /* 0x000fea0003800000 */
.L_x_83:
        /* <DEDUP_REMOVED lines=12> */
.L_x_86:
[----:B------:R-:W-:Y:S05]  /*46e0*/  BSYNC B1 ;  /* 0x0000000000017941 */ /* 0x000fea0003800000 */
.L_x_85:
        /* <DEDUP_REMOVED lines=12> */
.L_x_88:
[----:B------:R-:W-:Y:S05]  /*47b0*/  BSYNC B1 ;  /* 0x0000000000017941 */ /* 0x000fea0003800000 */
.L_x_87:
        /* <DEDUP_REMOVED lines=12> */
.L_x_90:
[----:B------:R-:W-:Y:S05]  /*4880*/  BSYNC B1 ;  /* 0x0000000000017941 */ /* 0x000fea0003800000 */
.L_x_89:
        /* <DEDUP_REMOVED lines=12> */
.L_x_92:
[----:B------:R-:W-:Y:S05]  /*4950*/  BSYNC B1 ;  /* 0x0000000000017941 */ /* 0x000fea0003800000 */
.L_x_91:
        /* <DEDUP_REMOVED lines=12> */
.L_x_94:
[----:B------:R-:W-:Y:S05]  /*4a20*/  BSYNC B1 ;  /* 0x0000000000017941 */ /* 0x000fea0003800000 */
.L_x_93:
        /* <DEDUP_REMOVED lines=12> */
.L_x_96:
[----:B------:R-:W-:Y:S05]  /*4af0*/  BSYNC B1 ;  /* 0x0000000000017941 */ /* 0x000fea0003800000 */
.L_x_95:
        /* <DEDUP_REMOVED lines=12> */
.L_x_98:
[----:B------:R-:W-:Y:S05]  /*4bc0*/  BSYNC B1 ;  /* 0x0000000000017941 */ /* 0x000fea0003800000 */
.L_x_97:
        /* <DEDUP_REMOVED lines=12> */
.L_x_100:
[----:B------:R-:W-:Y:S05]  /*4c90*/  BSYNC B1 ;  /* 0x0000000000017941 */ /* 0x000fea0003800000 */
.L_x_99:
        /* <DEDUP_REMOVED lines=12> */
.L_x_102:
[----:B------:R-:W-:Y:S05]  /*4d60*/  BSYNC B1 ;  /* 0x0000000000017941 */ /* 0x000fea0003800000 */
.L_x_101:
        /* <DEDUP_REMOVED lines=12> */
.L_x_104:
[----:B------:R-:W-:Y:S05]  /*4e30*/  BSYNC B1 ;  /* 0x0000000000017941 */ /* 0x000fea0003800000 */
.L_x_103:
        /* <DEDUP_REMOVED lines=12> */
.L_x_106:
[----:B------:R-:W-:Y:S05]  /*4f00*/  BSYNC B1 ;  /* 0x0000000000017941 */ /* 0x000fea0003800000 */
.L_x_105:
        /* <DEDUP_REMOVED lines=12> */
.L_x_108:
[----:B------:R-:W-:Y:S05]  /*4fd0*/  BSYNC B1 ;  /* 0x0000000000017941 */ /* 0x000fea0003800000 */
.L_x_107:
        /* <DEDUP_REMOVED lines=12> */
.L_x_110:
[----:B------:R-:W-:Y:S05]  /*50a0*/  BSYNC B1 ;  /* 0x0000000000017941 */ /* 0x000fea0003800000 */
.L_x_109:
        /* <DEDUP_REMOVED lines=12> */
.L_x_112:
[----:B------:R-:W-:Y:S05]  /*5170*/  BSYNC B1 ;  /* 0x0000000000017941 */ /* 0x000fea0003800000 */
.L_x_111:
        /* <DEDUP_REMOVED lines=12> */
.L_x_114:
[----:B------:R-:W-:Y:S05]  /*5240*/  BSYNC B1 ;  /* 0x0000000000017941 */ /* 0x000fea0003800000 */
.L_x_113:
        /* <DEDUP_REMOVED lines=12> */
.L_x_116:
[----:B------:R-:W-:Y:S05]  /*5310*/  BSYNC B1 ;  /* 0x0000000000017941 */ /* 0x000fea0003800000 */
.L_x_115:
        /* <DEDUP_REMOVED lines=12> */
.L_x_118:
[----:B------:R-:W-:Y:S05]  /*53e0*/  BSYNC B1 ;  /* 0x0000000000017941 */ /* 0x000fea0003800000 */
.L_x_117:
        /* <DEDUP_REMOVED lines=12> */
.L_x_120:
[----:B------:R-:W-:Y:S05]  /*54b0*/  BSYNC B1 ;  /* 0x0000000000017941 */ /* 0x000fea0003800000 */
.L_x_119:
        /* <DEDUP_REMOVED lines=12> */
.L_x_122:
[----:B------:R-:W-:Y:S05]  /*5580*/  BSYNC B1 ;  /* 0x0000000000017941 */ /* 0x000fea0003800000 */
.L_x_121:
        /* <DEDUP_REMOVED lines=12> */
.L_x_124:
[----:B------:R-:W-:Y:S05]  /*5650*/  BSYNC B1 ;  /* 0x0000000000017941 */ /* 0x000fea0003800000 */
.L_x_123:
        /* <DEDUP_REMOVED lines=12> */
.L_x_126:
[----:B------:R-:W-:Y:S05]  /*5720*/  BSYNC B1 ;  /* 0x0000000000017941 */ /* 0x000fea0003800000 */
.L_x_125:
        /* <DEDUP_REMOVED lines=12> */
.L_x_128:
[----:B------:R-:W-:Y:S05]  /*57f0*/  BSYNC B1 ;  /* 0x0000000000017941 */ /* 0x000fea0003800000 */
.L_x_127:
        /* <DEDUP_REMOVED lines=12> */
.L_x_130:
[----:B------:R-:W-:Y:S05]  /*58c0*/  BSYNC B1 ;  /* 0x0000000000017941 */ /* 0x000fea0003800000 */
.L_x_129:
        /* <DEDUP_REMOVED lines=12> */
.L_x_132:
[----:B------:R-:W-:Y:S05]  /*5990*/  BSYNC B1 ;  /* 0x0000000000017941 */ /* 0x000fea0003800000 */
.L_x_131:
        /* <DEDUP_REMOVED lines=12> */
.L_x_134:
[----:B------:R-:W-:Y:S05]  /*5a60*/  BSYNC B1 ;  /* 0x0000000000017941 */ /* 0x000fea0003800000 */
.L_x_133:
        /* <DEDUP_REMOVED lines=12> */
.L_x_136:
[----:B------:R-:W-:Y:S05]  /*5b30*/  BSYNC B1 ;  /* 0x0000000000017941 */ /* 0x000fea0003800000 */
.L_x_135:
        /* <DEDUP_REMOVED lines=12> */
.L_x_138:
[----:B------:R-:W-:Y:S05]  /*5c00*/  BSYNC B1 ;  /* 0x0000000000017941 */ /* 0x000fea0003800000 */
.L_x_137:
        /* <DEDUP_REMOVED lines=12> */
.L_x_140:
[----:B------:R-:W-:Y:S05]  /*5cd0*/  BSYNC B1 ;  /* 0x0000000000017941 */ /* 0x000fea0003800000 */
.L_x_139:
        /* <DEDUP_REMOVED lines=12> */
.L_x_142:
[----:B------:R-:W-:Y:S05]  /*5da0*/  BSYNC B1 ;  /* 0x0000000000017941 */ /* 0x000fea0003800000 */
.L_x_141:
        /* <DEDUP_REMOVED lines=12> */
.L_x_144:
[----:B------:R-:W-:Y:S05]  /*5e70*/  BSYNC B1 ;  /* 0x0000000000017941 */ /* 0x000fea0003800000 */
.L_x_143:
        /* <DEDUP_REMOVED lines=12> */
.L_x_146:
[----:B------:R-:W-:Y:S05]  /*5f40*/  BSYNC B1 ;  /* 0x0000000000017941 */ /* 0x000fea0003800000 */
.L_x_145:
        /* <DEDUP_REMOVED lines=12> */
.L_x_148:
[----:B------:R-:W-:Y:S05]  /*6010*/  BSYNC B1 ;  /* 0x0000000000017941 */ /* 0x000fea0003800000 */
.L_x_147:
        /* <DEDUP_REMOVED lines=12> */
.L_x_150:
[----:B------:R-:W-:Y:S05]  /*60e0*/  BSYNC B1 ;  /* 0x0000000000017941 */ /* 0x000fea0003800000 */
.L_x_149:
        /* <DEDUP_REMOVED lines=12> */
.L_x_152:
[----:B------:R-:W-:Y:S05]  /*61b0*/  BSYNC B1 ;  /* 0x0000000000017941 */ /* 0x000fea0003800000 */
.L_x_151:
        /* <DEDUP_REMOVED lines=12> */
.L_x_154:
[----:B------:R-:W-:Y:S05]  /*6280*/  BSYNC B1 ;  /* 0x0000000000017941 */ /* 0x000fea0003800000 */
.L_x_153:
        /* <DEDUP_REMOVED lines=12> */
.L_x_156:
[----:B------:R-:W-:Y:S05]  /*6350*/  BSYNC B1 ;  /* 0x0000000000017941 */ /* 0x000fea0003800000 */
.L_x_155:
        /* <DEDUP_REMOVED lines=12> */
.L_x_158:
[----:B------:R-:W-:Y:S05]  /*6420*/  BSYNC B1 ;  /* 0x0000000000017941 */ /* 0x000fea0003800000 */
.L_x_157:
[----:B-----5:R-:W-:Y:S01]  /*6430*/  LOP3.LUT R26, R26, 0xff, RZ, 0xc0, !PT ;  /* 0x000000ff1a1a7812 */ /* 0x020fe200078ec0ff */
[----:B------:R-:W-:Y:S01]  /*6440*/  BSSY B1, `(.L_x_159) ;  /* 0x000000b000017945 */ /* 0x000fe20003800000 */
[----:B------:R-:W-:Y:S02]  /*6450*/  ISETP.LT.OR P0, PT, R6, 0x7a, !P0 ;  /* 0x0000007a0600780c */ /* 0x000fe40004701670 */
[----:B------:R-:W-:-:S05]  /*6460*/  F2FP.F16.E4M3.UNPACK_B R26, R26 ;  /* 0x0000001aff1a723e */ /* 0x000fca00020006ff */
[----:B----4-:R-:W-:-:S05]  /*6470*/  HADD2.F32 R27, -RZ, R26.H0_H0 ;  /* 0x2000001aff1b7230 */ /* 0x010fca0000004100 */
[----:B------:R-:W-:-:S04]  /*6480*/  FMUL R26, R27, R12 ;  /* 0x0000000c1b1a7220 */ /* 0x000fc80000400000 */
[----:B------:R-:W-:Y:S01]  /*6490*/  FFMA R26, R21, R10, R26 ;  /* 0x0000000a151a7223 */ /* 0x000fe2000000001a */
[----:B------:R-:W-:-:S04]  /*64a0*/  PRMT R21, RZ, 0x7610, R21 ;  /* 0x00007610ff157816 */ /* 0x000fc80000000015 */
[----:B------:R-:W-:-:S05]  /*64b0*/  F2FP.SATFINITE.E4M3.F32.PACK_AB_MERGE_C R27, RZ, R26, RZ ;  /* 0x0000001aff1b723e */ /* 0x000fca00048070ff */
[----:B------:R4:W-:Y:S01]  /*64c0*/  @!P4 STG.E.U8 desc[UR18][R18.64+0x78], R27 ;  /* 0x0000781b1200c986 */ /* 0x0009e2000c101112 */
[----:B------:R-:W-:Y:S05]  /*64d0*/  @P0 BRA `(.L_x_160) ;  /* 0x0000000000040947 */ /* 0x000fea0003800000 */
[----:B------:R0:W5:Y:S02]  /*64e0*/  LDG.E.U8 R21, desc[UR18][R4.64+0x79] ;  /* 0x0000791204157981 */ /* 0x000164000c1e1100 */
.L_x_160:
[----:B------:R-:W-:Y:S05]  /*64f0*/  BSYNC B1 ;  /* 0x0000000000017941 */ /* 0x000fea0003800000 */
.L_x_159:
[----:B-----5:R-:W-:Y:S01]  /*6500*/  LOP3.LUT R21, R21, 0xff, RZ, 0xc0, !PT ;  /* 0x000000ff15157812 */ /* 0x020fe200078ec0ff */
[----:B------:R-:W-:Y:S01]  /*6510*/  BSSY B1, `(.L_x_161) ;  /* 0x000000b000017945 */ /* 0x000fe20003800000 */
[----:B------:R-:W-:Y:S02]  /*6520*/  ISETP.LT.OR P3, PT, R6, 0x79, !P1 ;  /* 0x000000790600780c */ /* 0x000fe40004f61670 */
[----:B------:R-:W-:Y:S02]  /*6530*/  F2FP.F16.E4M3.UNPACK_B R21, R21 ;  /* 0x00000015ff15723e */ /* 0x000fe400020006ff */
[----:B0-2---:R-:W-:-:S03]  /*6540*/  PRMT R4, RZ, 0x7610, R4 ;  /* 0x00007610ff047816 */ /* 0x005fc60000000004 */
[----:B------:R-:W-:-:S05]  /*6550*/  HADD2.F32 R21, -RZ, R21.H0_H0 ;  /* 0x20000015ff157230 */ /* 0x000fca0000004100 */
[----:B------:R-:W-:-:S04]  /*6560*/  FMUL R21, R21, R12 ;  /* 0x0000000c15157220 */ /* 0x000fc80000400000 */
[----:B------:R-:W-:-:S05]  /*6570*/  FFMA R21, R20, R10, R21 ;  /* 0x0000000a14157223 */ /* 0x000fca0000000015 */
[----:B------:R-:W-:-:S05]  /*6580*/  F2FP.SATFINITE.E4M3.F32.PACK_AB_MERGE_C R21, RZ, R21, RZ ;  /* 0x00000015ff15723e */ /* 0x000fca00048070ff */
[----:B------:R0:W-:Y:S01]  /*6590*/  @!P0 STG.E.U8 desc[UR18][R18.64+0x79], R21 ;  /* 0x0000791512008986 */ /* 0x0001e2000c101112 */
[----:B------:R-:W-:Y:S05]  /*65a0*/  @P3 BRA `(.L_x_162) ;  /* 0x0000000000043947 */ /* 0x000fea0003800000 */
[----:B------:R2:W5:Y:S02]  /*65b0*/  LDG.E.U8 R4, desc[UR18][R24.64+0x78] ;  /* 0x0000781218047981 */ /* 0x000564000c1e1100 */
.L_x_162:
[----:B------:R-:W-:Y:S05]  /*65c0*/  BSYNC B1 ;  /* 0x0000000000017941 */ /* 0x000fea0003800000 */
.L_x_161:
        /* <DEDUP_REMOVED lines=12> */
.L_x_164:
[----:B------:R-:W-:Y:S05]  /*6690*/  BSYNC B1 ;  /* 0x0000000000017941 */ /* 0x000fea0003800000 */
.L_x_163:
[----:B------:R-:W-:Y:S05]  /*66a0*/  @P1 BRA `(.L_x_165) ;  /* 0x0000001000281947 */ /* 0x000fea0003800000 */
[----:B-----5:R-:W-:-:S04]  /*66b0*/  LOP3.LUT R4, R4, 0xff, RZ, 0xc0, !PT ;  /* 0x000000ff04047812 */ /* 0x020fc800078ec0ff */
[----:B------:R-:W-:-:S05]  /*66c0*/  F2FP.F16.E4M3.UNPACK_B R4, R4 ;  /* 0x00000004ff04723e */ /* 0x000fca00020006ff */
[----:B0-----:R-:W-:-:S05]  /*66d0*/  HADD2.F32 R5, -RZ, R4.H0_H0 ;  /* 0x20000004ff057230 */ /* 0x001fca0000004100 */
[----:B------:R-:W-:-:S04]  /*66e0*/  FMUL R5, R5, R12 ;  /* 0x0000000c05057220 */ /* 0x000fc80000400000 */
[----:B------:R-:W-:-:S05]  /*66f0*/  FFMA R5, R22, R10, R5 ;  /* 0x0000000a16057223 */ /* 0x000fca0000000005 */
[----:B------:R-:W-:-:S05]  /*6700*/  F2FP.SATFINITE.E4M3.F32.PACK_AB_MERGE_C R5, RZ, R5, RZ ;  /* 0x00000005ff05723e */ /* 0x000fca00048070ff */
[----:B------:R0:W-:Y:S01]  /*6710*/  STG.E.U8 desc[UR18][R16.64+0x79], R5 ;  /* 0x0000790510007986 */ /* 0x0001e2000c101112 */
[----:B------:R-:W-:Y:S05]  /*6720*/  BRA `(.L_x_165) ;  /* 0x0000001000087947 */ /* 0x000fea0003800000 */
.L_x_36:
[----:B------:R-:W-:Y:S01]  /*6730*/  ISETP.GE.AND P1, PT, R30, 0x1, PT ;  /* 0x000000011e00780c */ /* 0x000fe20003f26270 */
[-C--:B------:R-:W-:Y:S01]  /*6740*/  FMUL R149, R149, R10.reuse ;  /* 0x0000000a95957220 */ /* 0x080fe20000400000 */
[-C--:B------:R-:W-:Y:S01]  /*6750*/  FMUL R144, R144, R10.reuse ;  /* 0x0000000a90907220 */ /* 0x080fe20000400000 */
[----:B------:R-:W-:Y:S01]  /*6760*/  ISETP.GE.AND P0, PT, R30, 0x9, PT ;  /* 0x000000091e00780c */ /* 0x000fe20003f06270 */
[-C--:B------:R-:W-:Y:S01]  /*6770*/  FMUL R147, R147, R10.reuse ;  /* 0x0000000a93937220 */ /* 0x080fe20000400000 */
[----:B------:R-:W-:Y:S01]  /*6780*/  ISETP.LT.OR P4, PT, R6, 0x1, !P1 ;  /* 0x000000010600780c */ /* 0x000fe20004f81670 */
[-C--:B------:R-:W-:Y:S01]  /*6790*/  FMUL R142, R142, R10.reuse ;  /* 0x0000000a8e8e7220 */ /* 0x080fe20000400000 */
[----:B------:R-:W-:Y:S01]  /*67a0*/  ISETP.LT.OR P5, PT, R6, 0x2, !P1 ;  /* 0x000000020600780c */ /* 0x000fe20004fa1670 */
[-C--:B------:R-:W-:Y:S01]  /*67b0*/  FMUL R145, R145, R10.reuse ;  /* 0x0000000a91917220 */ /* 0x080fe20000400000 */
[----:B------:R-:W-:Y:S01]  /*67c0*/  F2FP.SATFINITE.E4M3.F32.PACK_AB_MERGE_C R149, RZ, R149, RZ ;  /* 0x00000095ff95723e */ /* 0x000fe200048070ff */
[----:B------:R-:W-:Y:S01]  /*67d0*/  FMUL R140, R140, R10 ;  /* 0x0000000a8c8c7220 */ /* 0x000fe20000400000 */
[----:B------:R-:W-:Y:S01]  /*67e0*/  F2FP.SATFINITE.E4M3.F32.PACK_AB_MERGE_C R5, RZ, R144, RZ ;  /* 0x00000090ff05723e */ /* 0x000fe200048070ff */
[-C--:B------:R-:W-:Y:S01]  /*67f0*/  FMUL R143, R143, R10.reuse ;  /* 0x0000000a8f8f7220 */ /* 0x080fe20000400000 */
[----:B------:R-:W-:Y:S01]  /*6800*/  ISETP.LT.OR P3, PT, R6, 0x1, !P0 ;  /* 0x000000010600780c */ /* 0x000fe20004761670 */
[-C--:B------:R-:W-:Y:S01]  /*6810*/  FMUL R138, R138, R10.reuse ;  /* 0x0000000a8a8a7220 */ /* 0x080fe20000400000 */
[C---:B------:R-:W-:Y:S01]  /*6820*/  ISETP.LT.OR P6, PT, R6.reuse, 0xa, !P1 ;  /* 0x0000000a0600780c */ /* 0x040fe20004fc1670 */
[-C--:B------:R-:W-:Y:S01]  /*6830*/  FMUL R141, R141, R10.reuse ;  /* 0x0000000a8d8d7220 */ /* 0x080fe20000400000 */
[----:B------:R-:W-:Y:S01]  /*6840*/  F2FP.SATFINITE.E4M3.F32.PACK_AB_MERGE_C R147, RZ, R147, RZ ;  /* 0x00000093ff93723e */ /* 0x000fe200048070ff */
[----:B------:R-:W-:Y:S01]  /*6850*/  @!P4 STG.E.U8 desc[UR18][R18.64], R149 ;  /* 0x000000951200c986 */ /* 0x000fe2000c101112 */
[----:B------:R-:W-:Y:S01]  /*6860*/  ISETP.LT.OR P4, PT, R6, 0x2, !P0 ;  /* 0x000000020600780c */ /* 0x000fe20004781670 */
[----:B------:R-:W-:Y:S01]  /*6870*/  FMUL R136, R136, R10 ;  /* 0x0000000a88887220 */ /* 0x000fe20000400000 */
[----:B------:R-:W-:Y:S01]  /*6880*/  F2FP.SATFINITE.E4M3.F32.PACK_AB_MERGE_C R25, RZ, R142, RZ ;  /* 0x0000008eff19723e */ /* 0x000fe200048070ff */
[----:B------:R0:W-:Y:S01]  /*6890*/  @!P5 STG.E.U8 desc[UR18][R18.64+0x1], R5 ;  /* 0x000001051200d986 */ /* 0x0001e2000c101112 */
[C---:B------:R-:W-:Y:S01]  /*68a0*/  ISETP.LT.OR P5, PT, R6.reuse, 0x9, !P1 ;  /* 0x000000090600780c */ /* 0x040fe20004fa1670 */
[-C--:B------:R-:W-:Y:S01]  /*68b0*/  FMUL R139, R139, R10.reuse ;  /* 0x0000000a8b8b7220 */ /* 0x080fe20000400000 */
[----:B------:R-:W-:Y:S01]  /*68c0*/  F2FP.SATFINITE.E4M3.F32.PACK_AB_MERGE_C R145, RZ, R145, RZ ;  /* 0x00000091ff91723e */ /* 0x000fe200048070ff */
[----:B------:R-:W-:Y:S01]  /*68d0*/  @!P3 STG.E.U8 desc[UR18][R16.64], R147 ;  /* 0x000000931000b986 */ /* 0x000fe2000c101112 */
[----:B------:R-:W-:Y:S01]  /*68e0*/  ISETP.LT.OR P3, PT, R6, 0x9, !P0 ;  /* 0x000000090600780c */ /* 0x000fe20004761670 */
[-C--:B------:R-:W-:Y:S01]  /*68f0*/  FMUL R134, R134, R10.reuse ;  /* 0x0000000a86867220 */ /* 0x080fe20000400000 */
[----:B------:R-:W-:Y:S01]  /*6900*/  F2FP.SATFINITE.E4M3.F32.PACK_AB_MERGE_C R143, RZ, R143, RZ ;  /* 0x0000008fff8f723e */ /* 0x000fe200048070ff */
[-C--:B------:R-:W-:Y:S01]  /*6910*/  FMUL R137, R137, R10.reuse ;  /* 0x0000000a89897220 */ /* 0x080fe20000400000 */
[----:B------:R-:W-:Y:S01]  /*6920*/  F2FP.SATFINITE.E4M3.F32.PACK_AB_MERGE_C R141, RZ, R141, RZ ;  /* 0x0000008dff8d723e */ /* 0x000fe200048070ff */
[----:B------:R1:W-:Y:S01]  /*6930*/  @!P4 STG.E.U8 desc[UR18][R16.64+0x1], R25 ;  /* 0x000001191000c986 */ /* 0x0003e2000c101112 */
[----:B------:R-:W-:Y:S01]  /*6940*/  ISETP.LT.OR P4, PT, R6, 0xa, !P0 ;  /* 0x0000000a0600780c */ /* 0x000fe20004781670 */
[----:B------:R-:W-:Y:S01]  /*6950*/  FMUL R132, R132, R10 ;  /* 0x0000000a84847220 */ /* 0x000fe20000400000 */
[----:B0-----:R-:W-:Y:S01]  /*6960*/  F2FP.SATFINITE.E4M3.F32.PACK_AB_MERGE_C R5, RZ, R140, RZ ;  /* 0x0000008cff05723e */ /* 0x001fe200048070ff */
[----:B------:R-:W-:Y:S01]  /*6970*/  @!P5 STG.E.U8 desc[UR18][R18.64+0x8], R145 ;  /* 0x000008911200d986 */ /* 0x000fe2000c101112 */
[C---:B------:R-:W-:Y:S01]  /*6980*/  ISETP.LT.OR P5, PT, R6.reuse, 0x11, !P1 ;  /* 0x000000110600780c */ /* 0x040fe20004fa1670 */
[-C--:B------:R-:W-:Y:S01]  /*6990*/  FMUL R135, R135, R10.reuse ;  /* 0x0000000a87877220 */ /* 0x080fe20000400000 */
[----:B------:R-:W-:Y:S01]  /*69a0*/  F2FP.SATFINITE.E4M3.F32.PACK_AB_MERGE_C R139, RZ, R139, RZ ;  /* 0x0000008bff8b723e */ /* 0x000fe200048070ff */
[----:B------:R0:W-:Y:S01]  /*69b0*/  @!P6 STG.E.U8 desc[UR18][R18.64+0x9], R5 ;  /* 0x000009051200e986 */ /* 0x0001e2000c101112 */
[----:B------:R-:W-:Y:S01]  /*69c0*/  ISETP.LT.OR P6, PT, R6, 0x12, !P1 ;  /* 0x000000120600780c */ /* 0x000fe20004fc1670 */
[----:B------:R-:W-:Y:S01]  /*69d0*/  FMUL R130, R130, R10 ;  /* 0x0000000a82827220 */ /* 0x000fe20000400000 */
[----:B------:R-:W-:Y:S01]  /*69e0*/  F2FP.SATFINITE.E4M3.F32.PACK_AB_MERGE_C R137, RZ, R137, RZ ;  /* 0x00000089ff89723e */ /* 0x000fe200048070ff */
[----:B------:R-:W-:Y:S01]  /*69f0*/  @!P3 STG.E.U8 desc[UR18][R16.64+0x8], R143 ;  /* 0x0000088f1000b986 */ /* 0x000fe2000c101112 */
[----:B-1----:R-:W-:Y:S01]  /*6a00*/  F2FP.SATFINITE.E4M3.F32.PACK_AB_MERGE_C R25, RZ, R138, RZ ;  /* 0x0000008aff19723e */ /* 0x002fe200048070ff */
[-C--:B------:R-:W-:Y:S01]  /*6a10*/  FMUL R133, R133, R10.reuse ;  /* 0x0000000a85857220 */ /* 0x080fe20000400000 */
[----:B------:R-:W-:Y:S01]  /*6a20*/  ISETP.LT.OR P3, PT, R6, 0x11, !P0 ;  /* 0x000000110600780c */ /* 0x000fe20004761670 */
[-C--:B------:R-:W-:Y:S01]  /*6a30*/  FMUL R128, R128, R10.reuse ;  /* 0x0000000a80807220 */ /* 0x080fe20000400000 */
[----:B------:R-:W-:Y:S01]  /*6a40*/  F2FP.SATFINITE.E4M3.F32.PACK_AB_MERGE_C R135, RZ, R135, RZ ;  /* 0x00000087ff87723e */ /* 0x000fe200048070ff */
[----:B------:R1:W-:Y:S01]  /*6a50*/  @!P4 STG.E.U8 desc[UR18][R16.64+0x9], R25 ;  /* 0x000009191000c986 */ /* 0x0003e2000c101112 */
[C---:B------:R-:W-:Y:S01]  /*6a60*/  ISETP.LT.OR P4, PT, R6.reuse, 0x12, !P0 ;  /* 0x000000120600780c */ /* 0x040fe20004781670 */
[----:B------:R-:W-:Y:S01]  /*6a70*/  FMUL R131, R131, R10 ;  /* 0x0000000a83837220 */ /* 0x000fe20000400000 */
[----:B0-----:R-:W-:Y:S01]  /*6a80*/  F2FP.SATFINITE.E4M3.F32.PACK_AB_MERGE_C R5, RZ, R136, RZ ;  /* 0x00000088ff05723e */ /* 0x001fe200048070ff */
[----:B------:R-:W-:Y:S01]  /*6a90*/  @!P5 STG.E.U8 desc[UR18][R18.64+0x10], R141 ;  /* 0x0000108d1200d986 */ /* 0x000fe2000c101112 */
[----:B------:R-:W-:Y:S01]  /*6aa0*/  ISETP.LT.OR P5, PT, R6, 0x19, !P1 ;  /* 0x000000190600780c */ /* 0x000fe20004fa1670 */
[-C--:B------:R-:W-:Y:S01]  /*6ab0*/  FMUL R126, R126, R10.reuse ;  /* 0x0000000a7e7e7220 */ /* 0x080fe20000400000 */
[----:B------:R-:W-:Y:S01]  /*6ac0*/  F2FP.SATFINITE.E4M3.F32.PACK_AB_MERGE_C R133, RZ, R133, RZ ;  /* 0x00000085ff85723e */ /* 0x000fe200048070ff */
[----:B------:R0:W-:Y:S01]  /*6ad0*/  @!P6 STG.E.U8 desc[UR18][R18.64+0x11], R5 ;  /* 0x000011051200e986 */ /* 0x0001e2000c101112 */
[----:B------:R-:W-:Y:S01]  /*6ae0*/  ISETP.LT.OR P6, PT, R6, 0x1a, !P1 ;  /* 0x0000001a0600780c */ /* 0x000fe20004fc1670 */
[-C--:B------:R-:W-:Y:S01]  /*6af0*/  FMUL R129, R129, R10.reuse ;  /* 0x0000000a81817220 */ /* 0x080fe20000400000 */
[----:B------:R-:W-:Y:S01]  /*6b00*/  FMUL R124, R124, R10 ;  /* 0x0000000a7c7c7220 */ /* 0x000fe20000400000 */
[----:B-1----:R-:W-:Y:S01]  /*6b10*/  F2FP.SATFINITE.E4M3.F32.PACK_AB_MERGE_C R25, RZ, R134, RZ ;  /* 0x00000086ff19723e */ /* 0x002fe200048070ff */
[----:B------:R-:W-:Y:S01]  /*6b20*/  @!P3 STG.E.U8 desc[UR18][R16.64+0x10], R139 ;  /* 0x0000108b1000b986 */ /* 0x000fe2000c101112 */
[C---:B------:R-:W-:Y:S01]  /*6b30*/  ISETP.LT.OR P3, PT, R6.reuse, 0x19, !P0 ;  /* 0x000000190600780c */ /* 0x040fe20004761670 */
        /* <DEDUP_REMOVED lines=37> */
[-C--:B------:R-:W-:Y:S01]  /*6d90*/  FMUL R112, R112, R10.reuse ;  /* 0x0000000a70707220 */ /* 0x080fe20000400000 */
        /* <DEDUP_REMOVED lines=81> */
[C---:B------:R-:W-:Y:S01]  /*72b0*/  ISETP.LT.OR P6, PT, R6.reuse, 0x52, !P1 ;  /* 0x000000520600780c */ /* 0x040fe20004fc1670 */
        /* <DEDUP_REMOVED lines=22> */
[----:B------:R-:W-:-:S02]  /*7420*/  ISETP.LT.OR P3, PT, R6, 0x59, !P0 ;  /* 0x000000590600780c */ /* 0x000fc40004761670 */
[----:B------:R-:W-:Y:S01]  /*7430*/  F2FP.SATFINITE.E4M3.F32.PACK_AB_MERGE_C R91, RZ, R91, RZ ;  /* 0x0000005bff5b723e */ /* 0x000fe200048070ff */
[----:B------:R1:W-:Y:S01]  /*7440*/  @!P4 STG.E.U8 desc[UR18][R16.64+0x51], R25 ;  /* 0x000051191000c986 */ /* 0x0003e2000c101112 */
[C---:B------:R-:W-:Y:S02]  /*7450*/  ISETP.LT.OR P4, PT, R6.reuse, 0x5a, !P0 ;  /* 0x0000005a0600780c */ /* 0x040fe40004781670 */
[----:B0-----:R-:W-:Y:S01]  /*7460*/  F2FP.SATFINITE.E4M3.F32.PACK_AB_MERGE_C R5, RZ, R100, RZ ;  /* 0x00000064ff05723e */ /* 0x001fe200048070ff */
[----:B------:R-:W-:Y:S01]  /*7470*/  @!P5 STG.E.U8 desc[UR18][R18.64+0x58], R105 ;  /* 0x000058691200d986 */ /* 0x000fe2000c101112 */
[C---:B------:R-:W-:Y:S02]  /*7480*/  ISETP.LT.OR P5, PT, R6.reuse, 0x61, !P1 ;  /* 0x000000610600780c */ /* 0x040fe40004fa1670 */
[----:B------:R-:W-:Y:S01]  /*7490*/  F2FP.SATFINITE.E4M3.F32.PACK_AB_MERGE_C R21, RZ, R21, RZ ;  /* 0x00000015ff15723e */ /* 0x000fe200048070ff */
[----:B------:R0:W-:Y:S01]  /*74a0*/  @!P6 STG.E.U8 desc[UR18][R18.64+0x59], R5 ;  /* 0x000059051200e986 */ /* 0x0001e2000c101112 */
[----:B------:R-:W-:-:S02]  /*74b0*/  ISETP.LT.OR P6, PT, R6, 0x62, !P1 ;  /* 0x000000620600780c */ /* 0x000fc40004fc1670 */
[----:B------:R-:W-:Y:S01]  /*74c0*/  F2FP.SATFINITE.E4M3.F32.PACK_AB_MERGE_C R23, RZ, R23, RZ ;  /* 0x00000017ff17723e */ /* 0x000fe200048070ff */
[----:B------:R-:W-:Y:S01]  /*74d0*/  @!P3 STG.E.U8 desc[UR18][R16.64+0x58], R103 ;  /* 0x000058671000b986 */ /* 0x000fe2000c101112 */
[----:B-1----:R-:W-:Y:S02]  /*74e0*/  F2FP.SATFINITE.E4M3.F32.PACK_AB_MERGE_C R25, RZ, R98, RZ ;  /* 0x00000062ff19723e */ /* 0x002fe400048070ff */
[C---:B------:R-:W-:Y:S02]  /*74f0*/  ISETP.LT.OR P3, PT, R6.reuse, 0x61, !P0 ;  /* 0x000000610600780c */ /* 0x040fe40004761670 */
[----:B------:R-:W-:Y:S01]  /*7500*/  F2FP.SATFINITE.E4M3.F32.PACK_AB_MERGE_C R27, RZ, R22, RZ ;  /* 0x00000016ff1b723e */ /* 0x000fe200048070ff */
[----:B------:R1:W-:Y:S01]  /*7510*/  @!P4 STG.E.U8 desc[UR18][R16.64+0x59], R25 ;  /* 0x000059191000c986 */ /* 0x0003e2000c101112 */
[C---:B------:R-:W-:Y:S02]  /*7520*/  ISETP.LT.OR P4, PT, R6.reuse, 0x62, !P0 ;  /* 0x000000620600780c */ /* 0x040fe40004781670 */
[----:B0-----:R-:W-:Y:S01]  /*7530*/  F2FP.SATFINITE.E4M3.F32.PACK_AB_MERGE_C R5, RZ, R96, RZ ;  /* 0x00000060ff05723e */ /* 0x001fe200048070ff */
[----:B------:R-:W-:Y:S01]  /*7540*/  @!P5 STG.E.U8 desc[UR18][R18.64+0x60], R101 ;  /* 0x000060651200d986 */ /* 0x000fe2000c101112 */
[----:B------:R-:W-:-:S03]  /*7550*/  ISETP.LT.OR P5, PT, R6, 0x69, !P1 ;  /* 0x000000690600780c */ /* 0x000fc60004fa1670 */
[----:B------:R0:W-:Y:S01]  /*7560*/  @!P6 STG.E.U8 desc[UR18][R18.64+0x61], R5 ;  /* 0x000061051200e986 */ /* 0x0001e2000c101112 */
[C---:B------:R-:W-:Y:S02]  /*7570*/  ISETP.LT.OR P6, PT, R6.reuse, 0x6a, !P1 ;  /* 0x0000006a0600780c */ /* 0x040fe40004fc1670 */
[----:B-1----:R-:W-:Y:S01]  /*7580*/  F2FP.SATFINITE.E4M3.F32.PACK_AB_MERGE_C R25, RZ, R94, RZ ;  /* 0x0000005eff19723e */ /* 0x002fe200048070ff */
[----:B------:R-:W-:Y:S01]  /*7590*/  @!P3 STG.E.U8 desc[UR18][R16.64+0x60], R99 ;  /* 0x000060631000b986 */ /* 0x000fe2000c101112 */
[----:B------:R-:W-:-:S03]  /*75a0*/  ISETP.LT.OR P3, PT, R6, 0x69, !P0 ;  /* 0x000000690600780c */ /* 0x000fc60004761670 */
        /* <DEDUP_REMOVED lines=12> */
[C---:B------:R-:W-:Y:S01]  /*7670*/  ISETP.LT.OR P1, PT, R6.reuse, 0x7a, !P1 ;  /* 0x0000007a0600780c */ /* 0x040fe20004f21670 */
[----:B------:R2:W-:Y:S01]  /*7680*/  @!P5 STG.E.U8 desc[UR18][R18.64+0x70], R93 ;  /* 0x0000705d1200d986 */ /* 0x0005e2000c101112 */
[C---:B------:R-:W-:Y:S02]  /*7690*/  ISETP.LT.OR P5, PT, R6.reuse, 0x72, !P0 ;  /* 0x000000720600780c */ /* 0x040fe400047a1670 */
[----:B0-----:R-:W-:Y:S01]  /*76a0*/  F2FP.SATFINITE.E4M3.F32.PACK_AB_MERGE_C R5, RZ, R88, RZ ;  /* 0x00000058ff05723e */ /* 0x001fe200048070ff */
[----:B------:R2:W-:Y:S01]  /*76b0*/  @!P6 STG.E.U8 desc[UR18][R18.64+0x71], R89 ;  /* 0x000071591200e986 */ /* 0x0005e2000c101112 */
[C---:B------:R-:W-:Y:S02]  /*76c0*/  ISETP.LT.OR P6, PT, R6.reuse, 0x79, !P0 ;  /* 0x000000790600780c */ /* 0x040fe400047c1670 */
[----:B------:R-:W-:Y:S01]  /*76d0*/  ISETP.LT.OR P0, PT, R6, 0x7a, !P0 ;  /* 0x0000007a0600780c */ /* 0x000fe20004701670 */
[----:B------:R2:W-:Y:S01]  /*76e0*/  @!P3 STG.E.U8 desc[UR18][R16.64+0x70], R91 ;  /* 0x0000705b1000b986 */ /* 0x0005e2000c101112 */
[----:B-1----:R-:W-:-:S05]  /*76f0*/  F2FP.SATFINITE.E4M3.F32.PACK_AB_MERGE_C R25, RZ, R20, RZ ;  /* 0x00000014ff19723e */ /* 0x002fca00048070ff */
[----:B------:R2:W-:Y:S04]  /*7700*/  @!P5 STG.E.U8 desc[UR18][R16.64+0x71], R5 ;  /* 0x000071051000d986 */ /* 0x0005e8000c101112 */
[----:B------:R2:W-:Y:S04]  /*7710*/  @!P4 STG.E.U8 desc[UR18][R18.64+0x78], R21 ;  /* 0x000078151200c986 */ /* 0x0005e8000c101112 */
[----:B------:R2:W-:Y:S04]  /*7720*/  @!P1 STG.E.U8 desc[UR18][R18.64+0x79], R25 ;  /* 0x0000791912009986 */ /* 0x0005e8000c101112 */
[----:B------:R2:W-:Y:S04]  /*7730*/  @!P6 STG.E.U8 desc[UR18][R16.64+0x78], R23 ;  /* 0x000078171000e986 */ /* 0x0005e8000c101112 */
[----:B------:R2:W-:Y:S02]  /*7740*/  @!P0 STG.E.U8 desc[UR18][R16.64+0x79], R27 ;  /* 0x0000791b10008986 */ /* 0x0005e4000c101112 */
.L_x_165:
[----:B------:R-:W-:Y:S05]  /*7750*/  BSYNC B0 ;  /* 0x0000000000007941 */ /* 0x000fea0003800000 */
.L_x_35:
[C---:B------:R-:W-:Y:S01]  /*7760*/  LEA R2, P0, R8.reuse, R2, 0x1 ;  /* 0x0000000208027211 */ /* 0x040fe200078008ff */
[----:B------:R-:W-:Y:S01]  /*7770*/  ULDC.64 UR6, c[0x0][0x650] ;  /* 0x0001940000067ab9 */ /* 0x000fe20000000a00 */
[----:B-----5:R-:W-:Y:S01]  /*7780*/  IMAD.U32 R4, RZ, RZ, UR16 ;  /* 0x00000010ff047e24 */ /* 0x020fe2000f8e00ff */
[----:B0-2---:R-:W-:Y:S01]  /*7790*/  PRMT R16, RZ, 0x7610, R16 ;  /* 0x00007610ff107816 */ /* 0x005fe20000000010 */
[----:B------:R-:W-:Y:S01]  /*77a0*/  IMAD.MOV.U32 R6, RZ, RZ, -0x1 ;  /* 0xffffffffff067424 */ /* 0x000fe200078e00ff */
[----:B------:R-:W-:Y:S01]  /*77b0*/  LEA.HI.X R3, R8, R3, R0, 0x1, P0 ;  /* 0x0000000308037211 */ /* 0x000fe200000f0c00 */
[----:B------:R0:W-:Y:S01]  /*77c0*/  SYNCS.ARRIVE.TRANS64.A1T0 RZ, [R4+UR22], RZ ;  /* 0x000000ff04ff79a7 */ /* 0x0001e20008100016 */
[----:B------:R-:W-:Y:S01]  /*77d0*/  ISETP.GE.U32.AND P0, PT, R2, UR6, PT ;  /* 0x0000000602007c0c */ /* 0x000fe2000bf06070 */
[----:B------:R-:W-:-:S03]  /*77e0*/  IMAD.MOV.U32 R5, RZ, RZ, -0x1 ;  /* 0xffffffffff057424 */ /* 0x000fc600078e00ff */
[----:B------:R-:W-:Y:S01]  /*77f0*/  ISETP.GE.U32.AND.EX P0, PT, R3, UR7, PT, P0 ;  /* 0x0000000703007c0c */ /* 0x000fe2000bf06100 */
[----:B0-----:R-:W-:-:S12]  /*7800*/  IMAD.MOV.U32 R4, RZ, RZ, -0x1 ;  /* 0xffffffffff047424 */ /* 0x001fd800078e00ff */
[----:B------:R-:W-:Y:S05]  /*7810*/  @P0 BRA `(.L_x_166) ;  /* 0x0000000400600947 */ /* 0x000fea0003800000 */
[----:B------:R-:W0:Y:S01]  /*7820*/  S2R R26, SR_CTAID.X ;  /* 0x00000000001a7919 */ /* 0x000e220000002500 */
[----:B------:R-:W2:Y:S01]  /*7830*/  LDC.64 R20, c[0x0][0x628] ;  /* 0x00018a00ff147b82 */ /* 0x000ea20000000a00 */
[----:B------:R-:W-:Y:S01]  /*7840*/  ULDC UR6, c[0x0][0x150] ;  /* 0x0000540000067ab9 */ /* 0x000fe20000000800 */
[----:B-1--4-:R-:W-:Y:S01]  /*7850*/  IMAD.MOV.U32 R18, RZ, RZ, R2 ;  /* 0x000000ffff127224 */ /* 0x012fe200078e0002 */
[----:B------:R-:W1:Y:S01]  /*7860*/  S2R R28, SR_CTAID.Y ;  /* 0x00000000001c7919 */ /* 0x000e620000002600 */
[----:B------:R-:W-:-:S04]  /*7870*/  IMAD.MOV.U32 R19, RZ, RZ, R3 ;  /* 0x000000ffff137224 */ /* 0x000fc800078e0003 */
[----:B------:R-:W4:Y:S08]  /*7880*/  LDC R29, c[0x0][0x144] ;  /* 0x00005100ff1d7b82 */ /* 0x000f300000000800 */
[----:B------:R-:W1:Y:S08]  /*7890*/  LDC R6, c[0x0][0x630] ;  /* 0x00018c00ff067b82 */ /* 0x000e700000000800 */
[----:B---3--:R-:W3:Y:S01]  /*78a0*/  LDC.64 R24, c[0x0][0x620] ;  /* 0x00018800ff187b82 */ /* 0x008ee20000000a00 */
[----:B--2---:R-:W-:-:S04]  /*78b0*/  ISETP.NE.U32.AND P0, PT, R20, RZ, PT ;  /* 0x000000ff1400720c */ /* 0x004fc80003f05070 */
[----:B------:R-:W-:Y:S02]  /*78c0*/  ISETP.NE.AND.EX P0, PT, R21, RZ, PT, P0 ;  /* 0x000000ff1500720c */ /* 0x000fe40003f05300 */
[----:B0-----:R-:W-:-:S05]  /*78d0*/  I2FP.F32.U32 R4, R26 ;  /* 0x0000001a00047245 */ /* 0x001fca0000201000 */
[----:B------:R-:W-:-:S04]  /*78e0*/  FMUL R4, R4, UR6 ;  /* 0x0000000604047c20 */ /* 0x000fc80008400000 */
[----:B------:R0:W2:Y:S02]  /*78f0*/  F2I.U32.TRUNC.NTZ R27, R4 ;  /* 0x00000004001b7305 */ /* 0x0000a4000020f000 */
[----:B-1--4-:R-:W-:Y:S05]  /*7900*/  @!P0 BRA `(.L_x_167) ;  /* 0x0000000000288947 */ /* 0x012fea0003800000 */
[----:B------:R-:W1:Y:S02]  /*7910*/  LDC R5, c[0x0][0x634] ;  /* 0x00018d00ff057b82 */ /* 0x000e640000000800 */
[----:B-1----:R-:W-:-:S05]  /*7920*/  IADD3 R19, P0, R2, R5, RZ ;  /* 0x0000000502137210 */ /* 0x002fca0007f1e0ff */
[----:B------:R-:W-:-:S04]  /*7930*/  IMAD.X R23, RZ, RZ, R3, P0 ;  /* 0x000000ffff177224 */ /* 0x000fc800000e0603 */
[----:B0-----:R-:W-:-:S04]  /*7940*/  IMAD.WIDE.U32 R4, R23, R20, RZ ;  /* 0x0000001417047225 */ /* 0x001fc800078e00ff */
[----:B------:R-:W-:-:S04]  /*7950*/  IMAD.WIDE.U32 R16, P0, R19, R21, R4 ;  /* 0x0000001513107225 */ /* 0x000fc80007800004 */
[----:B------:R-:W-:-:S04]  /*7960*/  IMAD.WIDE.U32 R4, R19, R20, RZ ;  /* 0x0000001413047225 */ /* 0x000fc800078e00ff */
[----:B------:R-:W-:Y:S01]  /*7970*/  IMAD.X R19, RZ, RZ, RZ, P0 ;  /* 0x000000ffff137224 */ /* 0x000fe200000e06ff */
[----:B------:R-:W-:Y:S01]  /*7980*/  IADD3 RZ, P0, R5, R16, RZ ;  /* 0x0000001005ff7210 */ /* 0x000fe20007f1e0ff */
[----:B------:R-:W-:-:S04]  /*7990*/  IMAD.MOV.U32 R18, RZ, RZ, R17 ;  /* 0x000000ffff127224 */ /* 0x000fc800078e0011 */
[----:B------:R-:W-:-:S08]  /*79a0*/  IMAD.WIDE.U32.X R18, R23, R21, R18, P0 ;  /* 0x0000001517127225 */ /* 0x000fd000000e0412 */
.L_x_167:
[-CC-:B------:R-:W-:Y:S01]  /*79b0*/  SHF.R.U64 R22, R18, R6.reuse, R19.reuse ;  /* 0x0000000612167219 */ /* 0x180fe20000001213 */
[----:B------:R-:W1:Y:S01]  /*79c0*/  LDC.64 R32, c[0x0][0x640] ;  /* 0x00019000ff207b82 */ /* 0x000e620000000a00 */
[----:B0-----:R-:W-:Y:S01]  /*79d0*/  SHF.R.U32.HI R4, RZ, R6, R19 ;  /* 0x00000006ff047219 */ /* 0x001fe20000011613 */
[----:B--2---:R-:W-:Y:S01]  /*79e0*/  IMAD.MOV R27, RZ, RZ, -R27 ;  /* 0x000000ffff1b7224 */ /* 0x004fe200078e0a1b */
[----:B------:R-:W-:Y:S01]  /*79f0*/  IADD3 R17, P0, RZ, -R22, RZ ;  /* 0x80000016ff117210 */ /* 0x000fe20007f1e0ff */
[----:B------:R-:W-:Y:S01]  /*7a00*/  ULDC UR6, c[0x0][0x154] ;  /* 0x0000550000067ab9 */ /* 0x000fe20000000800 */
[----:B------:R-:W-:Y:S02]  /*7a10*/  IMAD.MOV.U32 R19, RZ, RZ, 0x1 ;  /* 0x00000001ff137424 */ /* 0x000fe400078e00ff */
[----:B------:R-:W-:Y:S01]  /*7a20*/  IMAD R27, R29, R27, R26 ;  /* 0x0000001b1d1b7224 */ /* 0x000fe200078e021a */
[----:B------:R-:W0:Y:S01]  /*7a30*/  LDC R16, c[0x0][0x618] ;  /* 0x00018600ff107b82 */ /* 0x000e220000000800 */
[----:B------:R-:W-:-:S04]  /*7a40*/  IMAD.X R5, RZ, RZ, ~R4, P0 ;  /* 0x000000ffff057224 */ /* 0x000fc800000e0e04 */
[-C--:B---3--:R-:W-:Y:S02]  /*7a50*/  IMAD R6, R5, R24.reuse, RZ ;  /* 0x0000001805067224 */ /* 0x088fe400078e02ff */
[C---:B------:R-:W-:Y:S01]  /*7a60*/  IMAD.WIDE.U32 R4, R17.reuse, R24, R2 ;  /* 0x0000001811047225 */ /* 0x040fe200078e0002 */
[----:B------:R-:W2:Y:S03]  /*7a70*/  LDC R18, c[0x0][0x608] ;  /* 0x00018200ff127b82 */ /* 0x000ea60000000800 */
[----:B------:R-:W-:Y:S01]  /*7a80*/  IMAD R17, R17, R25, R6 ;  /* 0x0000001911117224 */ /* 0x000fe200078e0206 */
[----:B------:R-:W-:-:S03]  /*7a90*/  I2FP.F32.U32 R6, R28 ;  /* 0x0000001c00067245 */ /* 0x000fc60000201000 */
[----:B------:R-:W-:Y:S01]  /*7aa0*/  IMAD.IADD R5, R5, 0x1, R17 ;  /* 0x0000000105057824 */ /* 0x000fe200078e0211 */
[----:B------:R-:W3:Y:S01]  /*7ab0*/  LDC R30, c[0x0][0x658] ;  /* 0x00019600ff1e7b82 */ /* 0x000ee20000000800 */
[----:B-1----:R-:W-:Y:S01]  /*7ac0*/  ISETP.NE.U32.AND P0, PT, R32, RZ, PT ;  /* 0x000000ff2000720c */ /* 0x002fe20003f05070 */
[----:B------:R-:W-:-:S03]  /*7ad0*/  IMAD.MOV.U32 R17, RZ, RZ, -0x1 ;  /* 0xffffffffff117424 */ /* 0x000fc600078e00ff */
[----:B------:R-:W-:-:S03]  /*7ae0*/  ISETP.NE.AND.EX P0, PT, R33, RZ, PT, P0 ;  /* 0x000000ff2100720c */ /* 0x000fc60003f05300 */
[----:B------:R-:W1:Y:S01]  /*7af0*/  LDC R25, c[0x0][0x148] ;  /* 0x00005200ff197b82 */ /* 0x000e620000000800 */
[-CC-:B0-----:R-:W-:Y:S02]  /*7b00*/  SHF.R.U64 R20, R4, R16.reuse, R5.reuse ;  /* 0x0000001004147219 */ /* 0x181fe40000001205 */
[----:B------:R-:W-:Y:S01]  /*7b10*/  SHF.R.U32.HI R5, RZ, R16, R5 ;  /* 0x00000010ff057219 */ /* 0x000fe20000011605 */
[----:B------:R-:W-:-:S04]  /*7b20*/  FMUL R16, R6, UR6 ;  /* 0x0000000606107c20 */ /* 0x000fc80008400000 */
[----:B------:R-:W0:Y:S01]  /*7b30*/  LDC R26, c[0x0][0x600] ;  /* 0x00018000ff1a7b82 */ /* 0x000e220000000800 */
[----:B------:R4:W0:Y:S01]  /*7b40*/  F2I.U32.TRUNC.NTZ R23, R16 ;  /* 0x0000001000177305 */ /* 0x000822000020f000 */
[-CC-:B--2---:R-:W-:Y:S02]  /*7b50*/  SHF.R.U64 R6, R20, R18.reuse, R5.reuse ;  /* 0x0000001214067219 */ /* 0x184fe40000001205 */
[----:B------:R-:W-:-:S04]  /*7b60*/  SHF.R.U32.HI R5, RZ, R18, R5 ;  /* 0x00000012ff057219 */ /* 0x000fc80000011605 */
[----:B------:R-:W2:Y:S01]  /*7b70*/  LDC R31, c[0x0][0x648] ;  /* 0x00019200ff1f7b82 */ /* 0x000ea20000000800 */
[-CC-:B---3--:R-:W-:Y:S02]  /*7b80*/  SHF.R.U64 R24, R6, R30.reuse, R5.reuse ;  /* 0x0000001e06187219 */ /* 0x188fe40000001205 */
[-C--:B------:R-:W-:Y:S02]  /*7b90*/  SHF.L.U32 R17, R17, R30.reuse, RZ ;  /* 0x0000001e11117219 */ /* 0x080fe400000006ff */
[-C--:B------:R-:W-:Y:S01]  /*7ba0*/  SHF.R.U32.HI R5, RZ, R30.reuse, R5 ;  /* 0x0000001eff057219 */ /* 0x080fe20000011605 */
[----:B------:R-:W-:Y:S01]  /*7bb0*/  IMAD.MOV.U32 R4, RZ, RZ, R24 ;  /* 0x000000ffff047224 */ /* 0x000fe200078e0018 */
[----:B------:R-:W-:Y:S01]  /*7bc0*/  SHF.L.U32 R30, R19, R30, RZ ;  /* 0x0000001e131e7219 */ /* 0x000fe200000006ff */
[----:B------:R-:W3:Y:S01]  /*7bd0*/  LDC R34, c[0x0][0x638] ;  /* 0x00018e00ff227b82 */ /* 0x000ee20000000800 */
[----:B------:R-:W-:-:S07]  /*7be0*/  LOP3.LUT R29, RZ, R17, RZ, 0x33, !PT ;  /* 0x00000011ff1d7212 */ /* 0x000fce00078e33ff */
[----:B------:R-:W0:Y:S01]  /*7bf0*/  LDC R35, c[0x0][0x610] ;  /* 0x00018400ff237b82 */ /* 0x000e220000000800 */
        /* <DEDUP_REMOVED lines=11> */
.L_x_168:
[----:B--2---:R-:W-:Y:S01]  /*7cb0*/  SHF.R.U64 R4, R4, R31, R5 ;  /* 0x0000001f04047219 */ /* 0x004fe20000001205 */
[----:B0-----:R-:W-:Y:S01]  /*7cc0*/  VIADD R19, R26, 0xffffffff ;  /* 0xffffffff1a137836 */ /* 0x001fe20000000000 */
[----:B------:R-:W-:Y:S01]  /*7cd0*/  LOP3.LUT R17, R6, R29, RZ, 0xc0, !PT ;  /* 0x0000001d06117212 */ /* 0x000fe200078ec0ff */
[----:B------:R-:W-:Y:S02]  /*7ce0*/  IMAD.MOV R23, RZ, RZ, -R23 ;  /* 0x000000ffff177224 */ /* 0x000fe400078e0a17 */
[----:B------:R-:W-:Y:S02]  /*7cf0*/  IMAD.MOV R5, RZ, RZ, -R4 ;  /* 0x000000ffff057224 */ /* 0x000fe400078e0a04 */
[----:B------:R-:W-:Y:S01]  /*7d00*/  IMAD R6, R30, R4, R17 ;  /* 0x000000041e067224 */ /* 0x000fe200078e0211 */
[----:B------:R-:W-:Y:S01]  /*7d10*/  LOP3.LUT R17, R20, R19, RZ, 0xc0, !PT ;  /* 0x0000001314117212 */ /* 0x000fe200078ec0ff */
[----:B-1----:R-:W-:Y:S02]  /*7d20*/  @P2 IMAD R27, R25, R23, R28 ;  /* 0x00000017191b2224 */ /* 0x002fe400078e021c */
[----:B---3--:R-:W-:-:S02]  /*7d30*/  IMAD R4, R5, R34, R24 ;  /* 0x0000002205047224 */ /* 0x008fc400078e0218 */
[----:B------:R-:W-:Y:S02]  /*7d40*/  IMAD R6, R6, R35, R27 ;  /* 0x0000002306067224 */ /* 0x000fe400078e021b */
[----:B------:R-:W-:Y:S02]  /*7d50*/  IMAD R17, R4, R26, R17 ;  /* 0x0000001a04117224 */ /* 0x000fe400078e0211 */
[----:B------:R-:W-:Y:S02]  /*7d60*/  IMAD.MOV.U32 R16, RZ, RZ, 0x1 ;  /* 0x00000001ff107424 */ /* 0x000fe400078e00ff */
[----:B------:R-:W-:Y:S01]  /*7d70*/  IMAD.MOV.U32 R4, RZ, RZ, R22 ;  /* 0x000000ffff047224 */ /* 0x000fe200078e0016 */
[----:B------:R-:W-:Y:S02]  /*7d80*/  SEL R5, R17, R6, !P2 ;  /* 0x0000000611057207 */ /* 0x000fe40005000000 */
[----:B------:R-:W-:-:S07]  /*7d90*/  SEL R6, R6, R17, !P2 ;  /* 0x0000001106067207 */ /* 0x000fce0005000000 */
.L_x_166:
[----:B------:R-:W-:Y:S02]  /*7da0*/  LOP3.LUT P0, RZ, R16, 0xff, RZ, 0xc0, !PT ;  /* 0x000000ff10ff7812 */ /* 0x000fe4000780c0ff */
[----:B------:R-:W-:-:S11]  /*7db0*/  LOP3.LUT R148, R148, 0x1, RZ, 0x3c, !PT ;  /* 0x0000000194947812 */ /* 0x000fd600078e3cff */
[----:B------:R-:W-:Y:S05]  /*7dc0*/  @P0 BRA `(.L_x_169) ;  /* 0xffffff94007c0947 */ /* 0x000fea000383ffff */
[----:B------:R-:W-:Y:S05]  /*7dd0*/  EXIT ;  /* 0x000000000000794d */ /* 0x000fea0003800000 */
.L_x_13:
[----:B------:R-:W-:-:S08]  /*7de0*/  ISETP.NE.AND P0, PT, R20, RZ, PT ;  /* 0x000000ff1400720c */ /* 0x000fd00003f05270 */
[----:B-----5:R-:W0:-:S00]  /*7df0*/  USETMAXREG.DEALLOC.CTAPOOL 0x28 ;  /* 0x00000028000079c8 */ /* 0x020e0000080e0500 */
[----:B------:R-:W-:Y:S05]  /*7e00*/  @P0 EXIT ;  /* 0x000000000000094d */ /* 0x000fea0003800000 */
[----:B0-----:R-:W-:Y:S01]  /*7e10*/  LOP3.LUT P0, RZ, R16, 0xff, RZ, 0xc0, !PT ;  /* 0x000000ff10ff7812 */ /* 0x001fe2000780c0ff */
[----:B------:R-:W-:Y:S02]  /*7e20*/  IMAD.MOV.U32 R12, RZ, RZ, 0x1 ;  /* 0x00000001ff0c7424 */ /* 0x000fe400078e00ff */
[----:B------:R-:W-:-:S10]  /*7e30*/  IMAD.MOV.U32 R15, RZ, RZ, RZ ;  /* 0x000000ffff0f7224 */ /* 0x000fd400078e00ff */
[----:B------:R-:W-:Y:S05]  /*7e40*/  @!P0 BRA `(.L_x_170) ;  /* 0x0000000c00088947 */ /* 0x000fea0003800000 */
[----:B------:R-:W-:Y:S01]  /*7e50*/  LOP3.LUT P0, RZ, R13, 0x1f, RZ, 0xc0, !PT ;  /* 0x0000001f0dff7812 */ /* 0x000fe2000780c0ff */
[----:B------:R-:W-:Y:S01]  /*7e60*/  ULDC UR5, c[0x0][0x658] ;  /* 0x0001960000057ab9 */ /* 0x000fe20000000800 */
[----:B------:R-:W-:Y:S01]  /*7e70*/  UMOV UR6, 0xffffffff ;  /* 0xffffffff00067882 */ /* 0x000fe20000000000 */
[----:B------:R-:W-:Y:S01]  /*7e80*/  BSSY B0, `(.L_x_170) ;  /* 0x00000be000007945 */ /* 0x000fe20003800000 */
[----:B------:R-:W-:Y:S01]  /*7e90*/  USHF.L.U32 UR6, UR6, UR5, URZ ;  /* 0x0000000506067299 */ /* 0x000fe2000800063f */
[C---:B------:R-:W-:Y:S01]  /*7ea0*/  ISETP.NE.AND P3, PT, R11.reuse, RZ, PT ;  /* 0x000000ff0b00720c */ /* 0x040fe20003f65270 */
[----:B------:R-:W-:Y:S01]  /*7eb0*/  IMAD.MOV.U32 R14, RZ, RZ, 0x1 ;  /* 0x00000001ff0e7424 */ /* 0x000fe200078e00ff */
[----:B------:R-:W-:Y:S01]  /*7ec0*/  ISETP.NE.OR P0, PT, R11, RZ, !P0 ;  /* 0x000000ff0b00720c */ /* 0x000fe20004705670 */
[----:B------:R-:W-:Y:S01]  /*7ed0*/  IMAD.MOV.U32 R12, RZ, RZ, 0x1 ;  /* 0x00000001ff0c7424 */ /* 0x000fe200078e00ff */
[----:B------:R-:W-:Y:S01]  /*7ee0*/  LOP3.LUT R13, R7, 0x2, RZ, 0xfc, !PT ;  /* 0x00000002070d7812 */ /* 0x000fe200078efcff */
[----:B------:R-:W-:Y:S01]  /*7ef0*/  IMAD.MOV.U32 R15, RZ, RZ, RZ ;  /* 0x000000ffff0f7224 */ /* 0x000fe200078e00ff */
[----:B------:R-:W-:Y:S01]  /*7f00*/  ULDC UR4, c[0x0][0x600] ;  /* 0x0001800000047ab9 */ /* 0x000fe20000000800 */
[----:B------:R-:W-:Y:S01]  /*7f10*/  UMOV UR7, 0x1 ;  /* 0x0000000100077882 */ /* 0x000fe20000000000 */
[----:B------:R-:W-:-:S02]  /*7f20*/  UIADD3 UR22, UR13, 0x1, URZ ;  /* 0x000000010d167890 */ /* 0x000fc4000fffe03f */
[----:B------:R-:W-:Y:S02]  /*7f30*/  UIADD3 UR16, UR4, -0x1, URZ ;  /* 0xffffffff04107890 */ /* 0x000fe4000fffe03f */
[----:B------:R-:W-:Y:S02]  /*7f40*/  USHF.L.U32 UR18, UR7, UR5, URZ ;  /* 0x0000000507127299 */ /* 0x000fe4000800063f */
[----:B------:R-:W-:Y:S01]  /*7f50*/  ULOP3.LUT UR17, URZ, UR6, URZ, 0x33, !UPT ;  /* 0x000000063f117292 */ /* 0x000fe2000f8e333f */
[----:B------:R-:W-:-:S11]  /*7f60*/  ULDC.64 UR20, c[0x0][0x198] ;  /* 0x0000660000147ab9 */ /* 0x000fd60000000a00 */
.L_x_182:
[----:B------:R-:W-:-:S03]  /*7f70*/  UMOV UR4, 0xffffffff ;  /* 0xffffffff00047882 */ /* 0x000fc60000000000 */
[----:B------:R-:W-:Y:S05]  /*7f80*/  BRA.DIV UR4, `(.L_x_171) ;  /* 0x0000000e04b47947 */ /* 0x000fea000b800000 */
[----:B------:R-:W-:-:S13]  /*7f90*/  ELECT P1, URZ, PT ;  /* 0x00000000003f782f */ /* 0x000fda0003820000 */
.L_x_194:
[----:B------:R-:W0:Y:S01]  /*7fa0*/  LDC R10, c[0x0][0x28c] ;  /* 0x0000a300ff0a7b82 */ /* 0x000e220000000800 */
[----:B------:R-:W-:Y:S01]  /*7fb0*/  BSSY B1, `(.L_x_172) ;  /* 0x0000037000017945 */ /* 0x000fe20003800000 */
[----:B0-----:R-:W-:-:S13]  /*7fc0*/  ISETP.LT.OR P1, PT, R10, 0x1, !P1 ;  /* 0x000000010a00780c */ /* 0x001fda0004f21670 */
[----:B------:R-:W-:Y:S05]  /*7fd0*/  @P1 BRA `(.L_x_173) ;  /* 0x0000000000d01947 */ /* 0x000fea0003800000 */
[----:B------:R-:W-:Y:S02]  /*7fe0*/  IMAD.SHL.U32 R16, R5, 0x80, RZ ;  /* 0x0000008005107824 */ /* 0x000fe400078e00ff */
[----:B------:R-:W-:Y:S02]  /*7ff0*/  IMAD.SHL.U32 R17, R6, 0x40, RZ ;  /* 0x0000004006117824 */ /* 0x000fe400078e00ff */
[----:B------:R-:W-:Y:S02]  /*8000*/  IMAD.MOV.U32 R18, RZ, RZ, RZ ;  /* 0x000000ffff127224 */ /* 0x000fe400078e00ff */
[----:B------:R-:W-:Y:S02]  /*8010*/  IMAD.U32 R20, RZ, RZ, UR22 ;  /* 0x00000016ff147e24 */ /* 0x000fe4000f8e00ff */
[----:B------:R-:W-:Y:S02]  /*8020*/  IMAD.MOV.U32 R5, RZ, RZ, R12 ;  /* 0x000000ffff057224 */ /* 0x000fe400078e000c */
[----:B------:R-:W-:-:S07]  /*8030*/  IMAD.MOV.U32 R6, RZ, RZ, R15 ;  /* 0x000000ffff067224 */ /* 0x000fce00078e000f */
.L_x_177:
[----:B------:R-:W0:Y:S01]  /*8040*/  S2R R11, SR_CgaCtaId ;  /* 0x00000000000b7919 */ /* 0x000e220000008800 */
[----:B------:R-:W-:-:S04]  /*8050*/  MOV R10, 0x400 ;  /* 0x00000400000a7802 */ /* 0x000fc80000000f00 */
[----:B0-----:R-:W-:Y:S02]  /*8060*/  LEA R21, R11, R10, 0x18 ;  /* 0x0000000a0b157211 */ /* 0x001fe400078ec0ff */
[----:B------:R-:W-:Y:S01]  /*8070*/  SHF.L.U32 R10, R5, 0x1f, RZ ;  /* 0x0000001f050a7819 */ /* 0x000fe200000006ff */
[----:B------:R-:W0:Y:S02]  /*8080*/  @!P3 LDC R11, c[0x0][0x500] ;  /* 0x00014000ff0bbb82 */ /* 0x000e240000000800 */
[----:B------:R-:W-:-:S04]  /*8090*/  IMAD R19, R6, 0x8, R21 ;  /* 0x0000000806137824 */ /* 0x000fc800078e0215 */
[----:B------:R-:W1:Y:S02]  /*80a0*/  SYNCS.PHASECHK.TRANS64.TRYWAIT P1, [R19+URZ+0x18], R10 ;  /* 0x0000180a130075a7 */ /* 0x000e64000802017f */
[----:B-1----:R-:W-:Y:S05]  /*80b0*/  @!P1 BRA `(.L_x_174) ;  /* 0x0000000c00889947 */ /* 0x002fea0003800000 */
.L_x_195:
[----:B-1----:R-:W-:Y:S01]  /*80c0*/  PRMT R10, R13, 0x9910, RZ ;  /* 0x000099100d0a7816 */ /* 0x002fe200000000ff */
[----:B0-----:R0:W-:Y:S03]  /*80d0*/  @!P3 SYNCS.ARRIVE.TRANS64 RZ, [R19+URZ], R11 ;  /* 0x0000000b13ffb9a7 */ /* 0x0011e6000800003f */
[----:B------:R-:W-:-:S13]  /*80e0*/  ISETP.NE.AND P1, PT, R10, 0x2, PT ;  /* 0x000000020a00780c */ /* 0x000fda0003f25270 */
[----:B0-----:R-:W-:Y:S05]  /*80f0*/  @P1 BRA `(.L_x_175) ;  /* 0x0000000000041947 */ /* 0x001fea0003800000 */
[----:B------:R-:W-:Y:S01]  /*8100*/  BPT.TRAP 0x1 ;  /* 0x000000040000795c */ /* 0x000fe20000300000 */
.L_x_175:
[----:B------:R-:W-:Y:S05]  /*8110*/  @P0 BRA `(.L_x_176) ;  /* 0x0000000000040947 */ /* 0x000fea0003800000 */
[----:B------:R-:W-:Y:S01]  /*8120*/  BPT.TRAP 0x1 ;  /* 0x000000040000795c */ /* 0x000fe20000300000 */
.L_x_176:
[C-C-:B------:R-:W-:Y:S01]  /*8130*/  IMAD R10, R6.reuse, 0x800, R21.reuse ;  /* 0x00000800060a7824 */ /* 0x140fe200078e0215 */
[----:B------:R-:W-:Y:S01]  /*8140*/  R2UR UR9, R19 ;  /* 0x00000000130972ca */ /* 0x000fe200000e0000 */
[----:B------:R-:W-:Y:S01]  /*8150*/  IMAD R21, R6, 0x1000, R21 ;  /* 0x0000100006157824 */ /* 0x000fe200078e0215 */
[----:B------:R-:W-:Y:S01]  /*8160*/  UIADD3 UR4, UP0, UR20, 0xf0, URZ ;  /* 0x000000f014047890 */ /* 0x000fe2000ff1e03f */
[----:B------:R-:W-:Y:S01]  /*8170*/  VIADD R20, R20, 0xffffffff ;  /* 0xffffffff14147836 */ /* 0x000fe20000000000 */
[----:B------:R-:W-:Y:S01]  /*8180*/  R2UR UR5, R10 ;  /* 0x000000000a0572ca */ /* 0x000fe200000e0000 */
[----:B------:R-:W-:Y:S01]  /*8190*/  UIADD3 UR24, UP1, UR20, 0x1f0, URZ ;  /* 0x000001f014187890 */ /* 0x000fe2000ff3e03f */
[----:B------:R-:W-:Y:S01]  /*81a0*/  R2UR UR8, R21 ;  /* 0x00000000150872ca */ /* 0x000fe200000e0000 */
[----:B------:R-:W-:Y:S01]  /*81b0*/  VIADD R6, R6, 0x1 ;  /* 0x0000000106067836 */ /* 0x000fe20000000000 */
[----:B------:R-:W-:Y:S01]  /*81c0*/  R2UR UR11, R17 ;  /* 0x00000000110b72ca */ /* 0x000fe200000e0000 */
[----:B------:R-:W-:Y:S01]  /*81d0*/  UIADD3.X UR25, URZ, UR21, URZ, UP1, !UPT ;  /* 0x000000153f197290 */ /* 0x000fe20008ffe43f */
[----:B------:R-:W-:Y:S01]  /*81e0*/  R2UR UR10, R18 ;  /* 0x00000000120a72ca */ /* 0x000fe200000e0000 */
[----:B------:R-:W-:Y:S01]  /*81f0*/  UMOV UR6, 0x0 ;  /* 0x0000000000067882 */ /* 0x000fe20000000000 */
[----:B------:R-:W-:Y:S01]  /*8200*/  R2UR UR12, R4 ;  /* 0x00000000040c72ca */ /* 0x000fe200000e0000 */
[----:B------:R-:W-:Y:S01]  /*8210*/  UMOV UR7, 0x10000000 ;  /* 0x1000000000077882 */ /* 0x000fe20000000000 */
[----:B------:R-:W-:Y:S01]  /*8220*/  R2UR UR19, R16 ;  /* 0x00000000101372ca */ /* 0x000fe200000e0000 */
[----:B------:R-:W-:Y:S01]  /*8230*/  VIADD R18, R18, 0x20 ;  /* 0x0000002012127836 */ /* 0x000fe20000000000 */
[----:B------:R-:W-:Y:S01]  /*8240*/  ISETP.GT.AND P4, PT, R20, 0x1, PT ;  /* 0x000000011400780c */ /* 0x000fe20003f84270 */
[----:B------:R-:W-:Y:S01]  /*8250*/  UIADD3 UR14, UR5, 0x100, URZ ;  /* 0x00000100050e7890 */ /* 0x000fe2000fffe03f */
[----:B------:R-:W-:Y:S01]  /*8260*/  ISETP.NE.AND P1, PT, R6, 0x3, PT ;  /* 0x000000030600780c */ /* 0x000fe20003f25270 */
[----:B------:R-:W-:-:S02]  /*8270*/  UIADD3.X UR5, URZ, UR21, URZ, UP0, !UPT ;  /* 0x000000153f057290 */ /* 0x000fc400087fe43f */
[----:B------:R-:W-:Y:S01]  /*8280*/  UIADD3 UR15, UR8, 0x1900, URZ ;  /* 0x00001900080f7890 */ /* 0x000fe2000fffe03f */
[----:B------:R-:W-:Y:S02]  /*8290*/  SEL R10, RZ, 0x1, P1 ;  /* 0x00000001ff0a7807 */ /* 0x000fe40000800000 */
[----:B------:R-:W-:Y:S01]  /*82a0*/  UMOV UR8, UR14 ;  /* 0x0000000e00087c82 */ /* 0x000fe20008000000 */
[----:B------:R-:W-:Y:S02]  /*82b0*/  SEL R6, R6, RZ, P1 ;  /* 0x000000ff06067207 */ /* 0x000fe40000800000 */
[----:B------:R-:W-:Y:S01]  /*82c0*/  LOP3.LUT R5, R5, R10, RZ, 0x3c, !PT ;  /* 0x0000000a05057212 */ /* 0x000fe200078e3cff */
[----:B------:R0:W-:Y:S02]  /*82d0*/  UTMALDG.3D [UR8], [UR4], desc[UR6] ;  /* 0x00000608040075b4 */ /* 0x0001e40008011000 */
[----:B0-----:R-:W-:Y:S01]  /*82e0*/  UMOV UR8, UR15 ;  /* 0x0000000f00087c82 */ /* 0x001fe20008000000 */
[----:B------:R-:W-:-:S02]  /*82f0*/  UMOV UR11, UR19 ;  /* 0x00000013000b7c82 */ /* 0x000fc40008000000 */
[----:B------:R0:W-:Y:S02]  /*8300*/  UTMALDG.3D [UR8], [UR24], desc[UR6] ;  /* 0x00000608180075b4 */ /* 0x0001e40008011000 */
[----:B0-----:R-:W-:Y:S05]  /*8310*/  @P4 BRA `(.L_x_177) ;  /* 0xfffffffc00484947 */ /* 0x001fea000383ffff */
.L_x_173:
[----:B------:R-:W-:Y:S05]  /*8320*/  BSYNC B1 ;  /* 0x0000000000017941 */ /* 0x000fea0003800000 */
.L_x_172:
[----:B------:R-:W-:Y:S01]  /*8330*/  LOP3.LUT P5, RZ, R14, 0xff, RZ, 0xc0, !PT ;  /* 0x000000ff0eff7812 */ /* 0x000fe200078ac0ff */
[----:B------:R-:W-:Y:S01]  /*8340*/  VIADD R6, R15, UR13 ;  /* 0x0000000d0f067c36 */ /* 0x000fe20008000000 */
[----:B------:R-:W-:Y:S01]  /*8350*/  ULDC.64 UR4, c[0x0][0x650] ;  /* 0x0001940000047ab9 */ /* 0x000fe20000000a00 */
[----:B------:R-:W-:Y:S01]  /*8360*/  IMAD.U32 R11, RZ, RZ, UR13 ;  /* 0x0000000dff0b7e24 */ /* 0x000fe2000f8e00ff */
[----:B------:R-:W-:Y:S01]  /*8370*/  UISETP.GE.U32.AND UP0, UPT, UR13, 0x3, UPT ;  /* 0x000000030d00788c */ /* 0x000fe2000bf06070 */
[----:B------:R-:W-:Y:S01]  /*8380*/  BSSY B1, `(.L_x_178) ;  /* 0x000006b000017945 */ /* 0x000fe20003800000 */
[----:B------:R-:W-:Y:S02]  /*8390*/  ISETP.GT.U32.AND P1, PT, R6, 0x2, PT ;  /* 0x000000020600780c */ /* 0x000fe40003f24070 */
[----:B------:R-:W-:Y:S02]  /*83a0*/  PRMT R14, RZ, 0x7610, R14 ;  /* 0x00007610ff0e7816 */ /* 0x000fe4000000000e */
[----:B------:R-:W-:-:S02]  /*83b0*/  ISETP.LT.U32.AND P1, PT, R11, 0x3, P1 ;  /* 0x000000030b00780c */ /* 0x000fc40000f21070 */
[----:B------:R-:W-:Y:S01]  /*83c0*/  PLOP3.LUT P4, PT, PT, PT, UP0, 0x80, 0x0 ;  /* 0x000000000000781c */ /* 0x000fe20003f8f008 */
[----:B------:R-:W0:Y:S01]  /*83d0*/  @P5 S2R R5, SR_CgaCtaId ;  /* 0x0000000000055919 */ /* 0x000e220000008800 */
[----:B------:R-:W-:-:S04]  /*83e0*/  @P5 MOV R4, 0x400 ;  /* 0x0000040000045802 */ /* 0x000fc80000000f00 */
[----:B0-----:R-:W-:Y:S01]  /*83f0*/  @P5 LEA R10, R5, R4, 0x18 ;  /* 0x00000004050a5211 */ /* 0x001fe200078ec0ff */
[----:B------:R-:W-:-:S03]  /*8400*/  IMAD.WIDE.U32 R4, R6, -0x55555555, RZ ;  /* 0xaaaaaaab06047825 */ /* 0x000fc600078e00ff */
[----:B------:R0:W-:Y:S01]  /*8410*/  @P5 SYNCS.ARRIVE.TRANS64.A1T0 RZ, [R10+URZ+0x68], RZ ;  /* 0x000068ff0aff59a7 */ /* 0x0001e2000810003f */
[----:B------:R-:W-:Y:S01]  /*8420*/  IADD3 R2, P5, R2, R8, RZ ;  /* 0x0000000802027210 */ /* 0x000fe20007fbe0ff */
[----:B------:R-:W-:Y:S01]  /*8430*/  IMAD.MOV.U32 R4, RZ, RZ, -0x1 ;  /* 0xffffffffff047424 */ /* 0x000fe200078e00ff */
[----:B------:R-:W-:Y:S02]  /*8440*/  SHF.R.U32.HI R11, RZ, 0x1, R5 ;  /* 0x00000001ff0b7819 */ /* 0x000fe40000011605 */
[----:B------:R-:W-:Y:S01]  /*8450*/  SEL R5, RZ, 0x1, !P1 ;  /* 0x00000001ff057807 */ /* 0x000fe20004800000 */
[----:B------:R-:W-:Y:S01]  /*8460*/  IMAD.X R3, R3, 0x1, R0, P5 ;  /* 0x0000000103037824 */ /* 0x000fe200028e0600 */
[----:B------:R-:W-:Y:S01]  /*8470*/  ISETP.GE.U32.AND P1, PT, R2, UR4, PT ;  /* 0x0000000402007c0c */ /* 0x000fe2000bf26070 */
[----:B------:R-:W-:Y:S01]  /*8480*/  IMAD R15, R11, -0x3, R6 ;  /* 0xfffffffd0b0f7824 */ /* 0x000fe200078e0206 */
[----:B------:R-:W-:Y:S01]  /*8490*/  LOP3.LUT R12, R12, R5, RZ, 0x3c, !PT ;  /* 0x000000050c0c7212 */ /* 0x000fe200078e3cff */
[----:B------:R-:W-:Y:S01]  /*84a0*/  IMAD.MOV.U32 R6, RZ, RZ, -0x1 ;  /* 0xffffffffff067424 */ /* 0x000fe200078e00ff */
[----:B------:R-:W-:Y:S01]  /*84b0*/  ISETP.GE.U32.AND.EX P1, PT, R3, UR5, PT, P1 ;  /* 0x0000000503007c0c */ /* 0x000fe2000bf26110 */
[----:B------:R-:W-:Y:S01]  /*84c0*/  IMAD.MOV.U32 R5, RZ, RZ, -0x1 ;  /* 0xffffffffff057424 */ /* 0x000fe200078e00ff */
[----:B------:R-:W-:-:S02]  /*84d0*/  @P4 LOP3.LUT R12, R12, 0x1, R11, 0x78, !PT ;  /* 0x000000010c0c4812 */ /* 0x000fc400078e780b */
[----:B0-----:R-:W-:-:S09]  /*84e0*/  PRMT R10, RZ, 0x7610, R10 ;  /* 0x00007610ff0a7816 */ /* 0x001fd2000000000a */
[----:B------:R-:W-:Y:S05]  /*84f0*/  @P1 BRA `(.L_x_179) ;  /* 0x00000004004c1947 */ /* 0x000fea0003800000 */
[----:B------:R-:W0:Y:S01]  /*8500*/  S2R R17, SR_CTAID.X ;  /* 0x0000000000117919 */ /* 0x000e220000002500 */
[----:B------:R-:W-:Y:S01]  /*8510*/  ULDC.64 UR4, c[0x0][0x628] ;  /* 0x00018a0000047ab9 */ /* 0x000fe20000000a00 */
[----:B------:R-:W1:Y:S01]  /*8520*/  LDC R18, c[0x0][0x144] ;  /* 0x00005100ff127b82 */ /* 0x000e620000000800 */
[----:B------:R-:W-:Y:S01]  /*8530*/  ISETP.NE.U32.AND P1, PT, RZ, UR4, PT ;  /* 0x00000004ff007c0c */ /* 0x000fe2000bf25070 */
[----:B------:R-:W2:Y:S01]  /*8540*/  S2R R6, SR_CTAID.Y ;  /* 0x0000000000067919 */ /* 0x000ea20000002600 */
[----:B------:R-:W-:Y:S01]  /*8550*/  ULDC UR6, c[0x0][0x150] ;  /* 0x0000540000067ab9 */ /* 0x000fe20000000800 */
[----:B------:R-:W-:Y:S01]  /*8560*/  ULDC UR7, c[0x0][0x630] ;  /* 0x00018c0000077ab9 */ /* 0x000fe20000000800 */
[----:B------:R-:W-:Y:S01]  /*8570*/  ISETP.NE.AND.EX P1, PT, RZ, UR5, PT, P1 ;  /* 0x00000005ff007c0c */ /* 0x000fe2000bf25310 */
[----:B------:R-:W-:Y:S01]  /*8580*/  IMAD.MOV.U32 R4, RZ, RZ, R2 ;  /* 0x000000ffff047224 */ /* 0x000fe200078e0002 */
[----:B0-----:R-:W-:-:S05]  /*8590*/  I2FP.F32.U32 R5, R17 ;  /* 0x0000001100057245 */ /* 0x001fca0000201000 */
[----:B------:R-:W-:Y:S01]  /*85a0*/  FMUL R20, R5, UR6 ;  /* 0x0000000605147c20 */ /* 0x000fe20008400000 */
[----:B------:R-:W-:-:S05]  /*85b0*/  IMAD.MOV.U32 R5, RZ, RZ, R3 ;  /* 0x000000ffff057224 */ /* 0x000fca00078e0003 */
[----:B--2---:R-:W-:Y:S05]  /*85c0*/  @!P1 BRA `(.L_x_180) ;  /* 0x0000000000289947 */ /* 0x004fea0003800000 */
[----:B------:R-:W-:Y:S02]  /*85d0*/  ULDC UR6, c[0x0][0x634] ;  /* 0x00018d0000067ab9 */ /* 0x000fe40000000800 */
[----:B------:R-:W-:-:S05]  /*85e0*/  IADD3 R5, P1, R2, UR6, RZ ;  /* 0x0000000602057c10 */ /* 0x000fca000ff3e0ff */
[----:B------:R-:W-:-:S04]  /*85f0*/  IMAD.X R19, RZ, RZ, R3, P1 ;  /* 0x000000ffff137224 */ /* 0x000fc800008e0603 */
[----:B------:R-:W-:-:S04]  /*8600*/  IMAD.WIDE.U32 R10, R19, UR4, RZ ;  /* 0x00000004130a7c25 */ /* 0x000fc8000f8e00ff */
[----:B------:R-:W-:-:S04]  /*8610*/  IMAD.WIDE.U32 R10, P1, R5, UR5, R10 ;  /* 0x00000005050a7c25 */ /* 0x000fc8000f82000a */
[----:B------:R-:W-:-:S04]  /*8620*/  IMAD.WIDE.U32 R4, R5, UR4, RZ ;  /* 0x0000000405047c25 */ /* 0x000fc8000f8e00ff */
[----:B------:R-:W-:Y:S01]  /*8630*/  IMAD.MOV.U32 R4, RZ, RZ, R11 ;  /* 0x000000ffff047224 */ /* 0x000fe200078e000b */
[----:B------:R-:W-:Y:S01]  /*8640*/  IADD3 RZ, P4, R5, R10, RZ ;  /* 0x0000000a05ff7210 */ /* 0x000fe20007f9e0ff */
[----:B------:R-:W-:-:S04]  /*8650*/  IMAD.X R5, RZ, RZ, RZ, P1 ;  /* 0x000000ffff057224 */ /* 0x000fc800008e06ff */
[----:B------:R-:W-:-:S08]  /*8660*/  IMAD.WIDE.U32.X R4, R19, UR5, R4, P4 ;  /* 0x0000000513047c25 */ /* 0x000fd0000a0e0404 */
.L_x_180:
[--C-:B------:R-:W-:Y:S01]  /*8670*/  SHF.R.U64 R16, R4, UR7, R5.reuse ;  /* 0x0000000704107c19 */ /* 0x100fe20008001205 */
[----:B------:R-:W0:Y:S01]  /*8680*/  F2I.U32.TRUNC.NTZ R20, R20 ;  /* 0x0000001400147305 */ /* 0x000e22000020f000 */
[----:B------:R-:W-:Y:S01]  /*8690*/  SHF.R.U32.HI R4, RZ, UR7, R5 ;  /* 0x00000007ff047c19 */ /* 0x000fe20008011605 */
[----:B------:R-:W-:Y:S01]  /*86a0*/  ULDC.64 UR4, c[0x0][0x620] ;  /* 0x0001880000047ab9 */ /* 0x000fe20000000a00 */
[----:B------:R-:W-:Y:S01]  /*86b0*/  IADD3 R11, P1, RZ, -R16, RZ ;  /* 0x80000010ff0b7210 */ /* 0x000fe20007f3e0ff */
[----:B------:R-:W-:Y:S01]  /*86c0*/  ULDC.64 UR6, c[0x0][0x640] ;  /* 0x0001900000067ab9 */ /* 0x000fe20000000a00 */
[----:B------:R-:W2:Y:S03]  /*86d0*/  LDC R21, c[0x0][0x148] ;  /* 0x00005200ff157b82 */ /* 0x000ea60000000800 */
[----:B------:R-:W-:Y:S01]  /*86e0*/  IMAD.X R4, RZ, RZ, ~R4, P1 ;  /* 0x000000ffff047224 */ /* 0x000fe200008e0e04 */
[----:B------:R-:W-:-:S03]  /*86f0*/  ISETP.NE.U32.AND P1, PT, RZ, UR6, PT ;  /* 0x00000006ff007c0c */ /* 0x000fc6000bf25070 */
[----:B------:R-:W-:Y:S01]  /*8700*/  IMAD R10, R4, UR4, RZ ;  /* 0x00000004040a7c24 */ /* 0x000fe2000f8e02ff */
[----:B------:R-:W-:Y:S01]  /*8710*/  ISETP.NE.AND.EX P1, PT, RZ, UR7, PT, P1 ;  /* 0x00000007ff007c0c */ /* 0x000fe2000bf25310 */
[----:B------:R-:W-:Y:S01]  /*8720*/  IMAD.WIDE.U32 R4, R11, UR4, R2 ;  /* 0x000000040b047c25 */ /* 0x000fe2000f8e0002 */
[----:B------:R-:W-:-:S03]  /*8730*/  ULDC UR4, c[0x0][0x618] ;  /* 0x0001860000047ab9 */ /* 0x000fc60000000800 */
[----:B------:R-:W-:Y:S01]  /*8740*/  IMAD R11, R11, UR5, R10 ;  /* 0x000000050b0b7c24 */ /* 0x000fe2000f8e020a */
[----:B------:R-:W-:Y:S01]  /*8750*/  ULDC UR5, c[0x0][0x154] ;  /* 0x0000550000057ab9 */ /* 0x000fe20000000800 */
[----:B0-----:R-:W-:Y:S02]  /*8760*/  IMAD.MOV R10, RZ, RZ, -R20 ;  /* 0x000000ffff0a7224 */ /* 0x001fe400078e0a14 */
[----:B------:R-:W-:Y:S02]  /*8770*/  IMAD.IADD R5, R5, 0x1, R11 ;  /* 0x0000000105057824 */ /* 0x000fe400078e020b */
[----:B-1----:R-:W-:Y:S01]  /*8780*/  IMAD R17, R18, R10, R17 ;  /* 0x0000000a12117224 */ /* 0x002fe200078e0211 */
[----:B------:R-:W-:Y:S02]  /*8790*/  I2FP.F32.U32 R10, R6 ;  /* 0x00000006000a7245 */ /* 0x000fe40000201000 */
[--C-:B------:R-:W-:Y:S02]  /*87a0*/  SHF.R.U64 R18, R4, UR4, R5.reuse ;  /* 0x0000000404127c19 */ /* 0x100fe40008001205 */
[----:B------:R-:W-:Y:S01]  /*87b0*/  SHF.R.U32.HI R5, RZ, UR4, R5 ;  /* 0x00000004ff057c19 */ /* 0x000fe20008011605 */
[----:B------:R-:W-:Y:S01]  /*87c0*/  FMUL R10, R10, UR5 ;  /* 0x000000050a0a7c20 */ /* 0x000fe20008400000 */
[----:B------:R-:W-:-:S02]  /*87d0*/  ULDC UR4, c[0x0][0x608] ;  /* 0x0001820000047ab9 */ /* 0x000fc40000000800 */
[--C-:B------:R-:W-:Y:S01]  /*87e0*/  SHF.R.U64 R20, R18, UR4, R5.reuse ;  /* 0x0000000412147c19 */ /* 0x100fe20008001205 */
[----:B------:R0:W1:Y:S01]  /*87f0*/  F2I.U32.TRUNC.NTZ R22, R10 ;  /* 0x0000000a00167305 */ /* 0x000062000020f000 */
[----:B------:R-:W-:Y:S01]  /*8800*/  SHF.R.U32.HI R5, RZ, UR4, R5 ;  /* 0x00000004ff057c19 */ /* 0x000fe20008011605 */
[----:B------:R-:W-:-:S03]  /*8810*/  ULDC UR4, c[0x0][0x658] ;  /* 0x0001960000047ab9 */ /* 0x000fc60000000800 */
[--C-:B------:R-:W-:Y:S02]  /*8820*/  SHF.R.U64 R19, R20, UR4, R5.reuse ;  /* 0x0000000414137c19 */ /* 0x100fe40008001205 */
[----:B------:R-:W-:-:S03]  /*8830*/  SHF.R.U32.HI R23, RZ, UR4, R5 ;  /* 0x00000004ff177c19 */ /* 0x000fc60008011605 */
[----:B------:R-:W-:Y:S02]  /*8840*/  IMAD.MOV.U32 R4, RZ, RZ, R19 ;  /* 0x000000ffff047224 */ /* 0x000fe400078e0013 */
[----:B------:R-:W-:Y:S01]  /*8850*/  IMAD.MOV.U32 R5, RZ, RZ, R23 ;  /* 0x000000ffff057224 */ /* 0x000fe200078e0017 */
[----:B0-----:R-:W-:Y:S06]  /*8860*/  @!P1 BRA `(.L_x_181) ;  /* 0x0000000000289947 */ /* 0x001fec0003800000 */
        /* <DEDUP_REMOVED lines=10> */
.L_x_181:
[----:B------:R-:W-:Y:S01]  /*8910*/  ULDC UR4, c[0x0][0x648] ;  /* 0x0001920000047ab9 */ /* 0x000fe20000000800 */
[----:B-1----:R-:W-:Y:S01]  /*8920*/  IMAD.MOV R22, RZ, RZ, -R22 ;  /* 0x000000ffff167224 */ /* 0x002fe200078e0a16 */
[----:B------:R-:W-:Y:S01]  /*8930*/  SHF.R.U64 R5, R4, UR4, R5 ;  /* 0x0000000404057c19 */ /* 0x000fe20008001205 */
[----:B------:R-:W-:Y:S01]  /*8940*/  ULDC UR4, c[0x0][0x638] ;  /* 0x00018e0000047ab9 */ /* 0x000fe20000000800 */
[----:B------:R-:W-:Y:S01]  /*8950*/  LOP3.LUT R4, R20, UR17, RZ, 0xc0, !PT ;  /* 0x0000001114047c12 */ /* 0x000fe2000f8ec0ff */
[----:B--2---:R-:W-:Y:S01]  /*8960*/  @P2 IMAD R17, R21, R22, R6 ;  /* 0x0000001615112224 */ /* 0x004fe200078e0206 */
[----:B------:R-:W-:Y:S01]  /*8970*/  LOP3.LUT R18, R18, UR16, RZ, 0xc0, !PT ;  /* 0x0000001012127c12 */ /* 0x000fe2000f8ec0ff */
[----:B------:R-:W-:Y:S01]  /*8980*/  IMAD.MOV R6, RZ, RZ, -R5 ;  /* 0x000000ffff067224 */ /* 0x000fe200078e0a05 */
[----:B------:R-:W-:Y:S01]  /*8990*/  ULDC UR5, c[0x0][0x610] ;  /* 0x0001840000057ab9 */ /* 0x000fe20000000800 */
[----:B------:R-:W-:Y:S02]  /*89a0*/  IMAD R4, R5, UR18, R4 ;  /* 0x0000001205047c24 */ /* 0x000fe4000f8e0204 */
[----:B------:R-:W-:Y:S01]  /*89b0*/  IMAD R19, R6, UR4, R19 ;  /* 0x0000000406137c24 */ /* 0x000fe2000f8e0213 */
[----:B------:R-:W-:Y:S01]  /*89c0*/  ULDC UR4, c[0x0][0x600] ;  /* 0x0001800000047ab9 */ /* 0x000fe20000000800 */
[----:B------:R-:W-:-:S02]  /*89d0*/  IMAD R17, R4, UR5, R17 ;  /* 0x0000000504117c24 */ /* 0x000fc4000f8e0211 */
[----:B------:R-:W-:Y:S02]  /*89e0*/  IMAD R6, R19, UR4, R18 ;  /* 0x0000000413067c24 */ /* 0x000fe4000f8e0212 */
[----:B------:R-:W-:Y:S02]  /*89f0*/  IMAD.MOV.U32 R10, RZ, RZ, 0x1 ;  /* 0x00000001ff0a7424 */ /* 0x000fe400078e00ff */
[----:B------:R-:W-:Y:S01]  /*8a00*/  IMAD.MOV.U32 R4, RZ, RZ, R16 ;  /* 0x000000ffff047224 */ /* 0x000fe200078e0010 */
[----:B------:R-:W-:Y:S02]  /*8a10*/  SEL R5, R6, R17, !P2 ;  /* 0x0000001106057207 */ /* 0x000fe40005000000 */
[----:B------:R-:W-:-:S07]  /*8a20*/  SEL R6, R17, R6, !P2 ;  /* 0x0000000611067207 */ /* 0x000fce0005000000 */
.L_x_179:
[----:B------:R-:W-:Y:S05]  /*8a30*/  BSYNC B1 ;  /* 0x0000000000017941 */ /* 0x000fea0003800000 */
.L_x_178:
[----:B------:R-:W-:-:S13]  /*8a40*/  LOP3.LUT P1, RZ, R10, 0xff, RZ, 0xc0, !PT ;  /* 0x000000ff0aff7812 */ /* 0x000fda000782c0ff */
[----:B------:R-:W-:Y:S05]  /*8a50*/  @P1 BRA `(.L_x_182) ;  /* 0xfffffff400441947 */ /* 0x000fea000383ffff */
[----:B------:R-:W-:Y:S05]  /*8a60*/  BSYNC B0 ;  /* 0x0000000000007941 */ /* 0x000fea0003800000 */
.L_x_170:
[----:B------:R-:W-:-:S03]  /*8a70*/  UMOV UR4, 0xffffffff ;  /* 0xffffffff00047882 */ /* 0x000fc60000000000 */
[----:B------:R-:W-:Y:S05]  /*8a80*/  BRA.DIV UR4, `(.L_x_183) ;  /* 0x0000000604287947 */ /* 0x000fea000b800000 */
[----:B------:R-:W-:-:S13]  /*8a90*/  ELECT P0, URZ, PT ;  /* 0x00000000003f782f */ /* 0x000fda0003800000 */
.L_x_198:
[----:B------:R-:W-:Y:S04]  /*8aa0*/  BSSY B0, `(.L_x_184) ;  /* 0x0000022000007945 */ /* 0x000fe80003800000 */
[----:B------:R-:W-:Y:S05]  /*8ab0*/  @!P0 BRA `(.L_x_185) ;  /* 0x0000000000808947 */ /* 0x000fea0003800000 */
[----:B------:R-:W-:-:S04]  /*8ac0*/  LOP3.LUT R7, R7, 0x2, RZ, 0xfc, !PT ;  /* 0x0000000207077812 */ /* 0x000fc800078efcff */
[----:B------:R-:W-:-:S13]  /*8ad0*/  ISETP.NE.AND P0, PT, R7, 0x3, PT ;  /* 0x000000030700780c */ /* 0x000fda0003f05270 */
[----:B------:R-:W-:Y:S05]  /*8ae0*/  @!P0 BRA `(.L_x_186) ;  /* 0x0000000000048947 */ /* 0x000fea0003800000 */
[----:B------:R-:W-:Y:S01]  /*8af0*/  BPT.TRAP 0x1 ;  /* 0x000000040000795c */ /* 0x000fe20000300000 */
.L_x_186:
[----:B------:R-:W0:Y:S01]  /*8b00*/  S2R R3, SR_CgaCtaId ;  /* 0x0000000000037919 */ /* 0x000e220000008800 */
[----:B------:R-:W-:Y:S02]  /*8b10*/  MOV R0, 0x400 ;  /* 0x0000040000007802 */ /* 0x000fe40000000f00 */
[----:B------:R-:W-:Y:S02]  /*8b20*/  SHF.L.U32 R2, R12, 0x1f, RZ ;  /* 0x0000001f0c027819 */ /* 0x000fe400000006ff */
[----:B0-----:R-:W-:-:S05]  /*8b30*/  LEA R0, R3, R0, 0x18 ;  /* 0x0000000003007211 */ /* 0x001fca00078ec0ff */
[----:B------:R-:W-:-:S04]  /*8b40*/  VIADD R0, R0, 0x18 ;  /* 0x0000001800007836 */ /* 0x000fc80000000000 */
[C---:B------:R-:W-:Y:S02]  /*8b50*/  IMAD R7, R15.reuse, 0x8, R0 ;  /* 0x000000080f077824 */ /* 0x040fe400078e0200 */
[----:B------:R-:W-:Y:S02]  /*8b60*/  VIADD R15, R15, 0x1 ;  /* 0x000000010f0f7836 */ /* 0x000fe40000000000 */
[----:B------:R-:W0:Y:S03]  /*8b70*/  SYNCS.PHASECHK.TRANS64.TRYWAIT P0, [R7+URZ], R2 ;  /* 0x00000002070075a7 */ /* 0x000e26000800017f */
[----:B------:R-:W-:-:S04]  /*8b80*/  ISETP.NE.AND P1, PT, R15, 0x3, PT ;  /* 0x000000030f00780c */ /* 0x000fc80003f25270 */
[----:B------:R-:W-:Y:S02]  /*8b90*/  SEL R3, RZ, 0x1, P1 ;  /* 0x00000001ff037807 */ /* 0x000fe40000800000 */
[----:B------:R-:W-:Y:S02]  /*8ba0*/  SEL R15, R15, RZ, P1 ;  /* 0x000000ff0f0f7207 */ /* 0x000fe40000800000 */
[----:B------:R-:W-:-:S03]  /*8bb0*/  LOP3.LUT R9, R12, R3, RZ, 0x3c, !PT ;  /* 0x000000030c097212 */ /* 0x000fc600078e3cff */
[----:B------:R-:W-:Y:S01]  /*8bc0*/  IMAD R6, R15, 0x8, R0 ;  /* 0x000000080f067824 */ /* 0x000fe200078e0200 */
[----:B------:R-:W-:Y:S01]  /*8bd0*/  SHF.L.U32 R5, R9, 0x1f, RZ ;  /* 0x0000001f09057819 */ /* 0x000fe200000006ff */
[----:B0-----:R-:W-:Y:S06]  /*8be0*/  @!P0 BRA `(.L_x_187) ;  /* 0x0000000000f48947 */ /* 0x001fec0003800000 */
.L_x_199:
[----:B------:R-:W1:Y:S01]  /*8bf0*/  SYNCS.PHASECHK.TRANS64.TRYWAIT P0, [R6+URZ], R5 ;  /* 0x00000005060075a7 */ /* 0x000e62000800017f */
[----:B0-----:R-:W-:-:S05]  /*8c00*/  VIADD R2, R15, 0x1 ;  /* 0x000000010f027836 */ /* 0x001fca0000000000 */
[----:B------:R-:W-:-:S04]  /*8c10*/  ISETP.NE.AND P1, PT, R2, 0x3, PT ;  /* 0x000000030200780c */ /* 0x000fc80003f25270 */
[----:B------:R-:W-:Y:S02]  /*8c20*/  SEL R4, RZ, 0x1, P1 ;  /* 0x00000001ff047807 */ /* 0x000fe40000800000 */
[----:B------:R-:W-:Y:S02]  /*8c30*/  SEL R3, R2, RZ, P1 ;  /* 0x000000ff02037207 */ /* 0x000fe40000800000 */
[----:B------:R-:W-:Y:S01]  /*8c40*/  LOP3.LUT R4, R9, R4, RZ, 0x3c, !PT ;  /* 0x0000000409047212 */ /* 0x000fe200078e3cff */
[----:B-1----:R-:W-:Y:S06]  /*8c50*/  @!P0 BRA `(.L_x_188) ;  /* 0x0000000000ec8947 */ /* 0x002fec0003800000 */
.L_x_200:
[----:B------:R-:W-:Y:S01]  /*8c60*/  IMAD R3, R3, 0x8, R0 ;  /* 0x0000000803037824 */ /* 0x000fe200078e0200 */
[----:B------:R-:W-:-:S07]  /*8c70*/  SHF.L.U32 R0, R4, 0x1f, RZ ;  /* 0x0000001f04007819 */ /* 0x000fce00000006ff */
.L_x_189:
[----:B-1----:R1:W2:Y:S02]  /*8c80*/  SYNCS.PHASECHK.TRANS64.TRYWAIT P0, [R3+URZ], R0 ;  /* 0x00000000030075a7 */ /* 0x0022a4000800017f */
[----:B--2---:R-:W-:Y:S05]  /*8c90*/  @!P0 NANOSLEEP.SYNCS 0x989680 ;  /* 0x009896800000895d */ /* 0x004fea0003900000 */
[----:B------:R-:W2:Y:S02]  /*8ca0*/  @!P0 SYNCS.PHASECHK.TRANS64 P0, [R3+URZ], R0 ;  /* 0x00000000030085a7 */ /* 0x000ea4000800007f */
[----:B--2---:R-:W-:Y:S05]  /*8cb0*/  @!P0 BRA `(.L_x_189) ;  /* 0xfffffffc00f08947 */ /* 0x004fea000383ffff */
.L_x_185:
[----:B------:R-:W-:Y:S05]  /*8cc0*/  BSYNC B0 ;  /* 0x0000000000007941 */ /* 0x000fea0003800000 */
.L_x_184:
[----:B------:R-:W-:Y:S05]  /*8cd0*/  EXIT ;  /* 0x000000000000794d */ /* 0x000fea0003800000 */
.L_x_15:
[----:B0-----:R-:W-:-:S04]  /*8ce0*/  IMAD.U32 R17, RZ, RZ, UR15 ;  /* 0x0000000fff117e24 */ /* 0x001fc8000f8e00ff */
[----:B------:R0:W1:Y:S03]  /*8cf0*/  SYNCS.PHASECHK.TRANS64.TRYWAIT P0, [R17+URZ+-0x8], R16 ;  /* 0xfffff810110075a7 */ /* 0x000066000800017f */
[----:B-1----:R-:W-:Y:S05]  /*8d00*/  @!P0 NANOSLEEP.SYNCS 0x989680 ;  /* 0x009896800000895d */ /* 0x002fea0003900000 */
[----:B------:R-:W1:Y:S02]  /*8d10*/  @!P0 SYNCS.PHASECHK.TRANS64 P0, [R17+URZ+-0x8], R16 ;  /* 0xfffff810110085a7 */ /* 0x000e64000800007f */
[----:B-1----:R-:W-:Y:S05]  /*8d20*/  @!P0 BRA `(.L_x_15) ;  /* 0xfffffffc00ec8947 */ /* 0x002fea000383ffff */
[----:B------:R-:W-:Y:S05]  /*8d30*/  BRA `(.L_x_190) ;  /* 0xffffff8400bc7947 */ /* 0x000fea000383ffff */
.L_x_20:
[----:B-1----:R-:W-:-:S04]  /*8d40*/  IMAD.U32 R17, RZ, RZ, UR6 ;  /* 0x00000006ff117e24 */ /* 0x002fc8000f8e00ff */
[----:B------:R1:W2:Y:S03]  /*8d50*/  SYNCS.PHASECHK.TRANS64.TRYWAIT P0, [R17+URZ], R16 ;  /* 0x00000010110075a7 */ /* 0x0002a6000800017f */
[----:B--2---:R-:W-:Y:S05]  /*8d60*/  @!P0 NANOSLEEP.SYNCS 0x989680 ;  /* 0x009896800000895d */ /* 0x004fea0003900000 */
[----:B------:R-:W2:Y:S02]  /*8d70*/  @!P0 SYNCS.PHASECHK.TRANS64 P0, [R17+URZ], R16 ;  /* 0x00000010110085a7 */ /* 0x000ea4000800007f */
[----:B--2---:R-:W-:Y:S05]  /*8d80*/  @!P0 BRA `(.L_x_20) ;  /* 0xfffffffc00ec8947 */ /* 0x004fea000383ffff */
[----:B------:R-:W-:Y:S05]  /*8d90*/  BRA `(.L_x_19) ;  /* 0xffffff8800e87947 */ /* 0x000fea000383ffff */
.L_x_26:
[----:B-1----:R-:W-:-:S04]  /*8da0*/  IMAD.U32 R18, RZ, RZ, UR9 ;  /* 0x00000009ff127e24 */ /* 0x002fc8000f8e00ff */
[----:B------:R1:W2:Y:S03]  /*8db0*/  SYNCS.PHASECHK.TRANS64.TRYWAIT P0, [R18+URZ], R17 ;  /* 0x00000011120075a7 */ /* 0x0002a6000800017f */
[----:B--2---:R-:W-:Y:S05]  /*8dc0*/  @!P0 NANOSLEEP.SYNCS 0x989680 ;  /* 0x009896800000895d */ /* 0x004fea0003900000 */
[----:B------:R-:W2:Y:S02]  /*8dd0*/  @!P0 SYNCS.PHASECHK.TRANS64 P0, [R18+URZ], R17 ;  /* 0x00000011120085a7 */ /* 0x000ea4000800007f */
[----:B--2---:R-:W-:Y:S05]  /*8de0*/  @!P0 BRA `(.L_x_26) ;  /* 0xfffffffc00ec8947 */ /* 0x004fea000383ffff */
[----:B------:R-:W-:Y:S05]  /*8df0*/  BRA `(.L_x_25) ;  /* 0xffffff94000c7947 */ /* 0x000fea000383ffff */
.L_x_34:
[----:B0-----:R-:W-:-:S04]  /*8e00*/  IMAD.U32 R17, RZ, RZ, UR15 ;  /* 0x0000000fff117e24 */ /* 0x001fc8000f8e00ff */
[----:B------:R0:W1:Y:S03]  /*8e10*/  SYNCS.PHASECHK.TRANS64.TRYWAIT P0, [R17+URZ+0x8], R16 ;  /* 0x00000810110075a7 */ /* 0x000066000800017f */
[----:B-1----:R-:W-:Y:S05]  /*8e20*/  @!P0 NANOSLEEP.SYNCS 0x989680 ;  /* 0x009896800000895d */ /* 0x002fea0003900000 */
[----:B------:R-:W1:Y:S02]  /*8e30*/  @!P0 SYNCS.PHASECHK.TRANS64 P0, [R17+URZ+0x8], R16 ;  /* 0x00000810110085a7 */ /* 0x000e64000800007f */
[----:B-1----:R-:W-:Y:S05]  /*8e40*/  @!P0 BRA `(.L_x_34) ;  /* 0xfffffffc00ec8947 */ /* 0x002fea000383ffff */
[----:B------:R-:W-:Y:S05]  /*8e50*/  BRA `(.L_x_191) ;  /* 0xffffffa000507947 */ /* 0x000fea000383ffff */
.L_x_171:
[----:B------:R-:W-:Y:S01]  /*8e60*/  BSSY B1, `(.L_x_192) ;  /* 0x0000006000017945 */ /* 0x000fe20003800000 */
[----:B------:R-:W-:-:S07]  /*8e70*/  IMAD.MOV.U32 R10, RZ, RZ, -0x1 ;  /* 0xffffffffff0a7424 */ /* 0x000fce00078e00ff */
[----:B------:R-:W-:Y:S05]  /*8e80*/  WARPSYNC.COLLECTIVE R10, `(.L_x_193) ;  /* 0x000000000a0c7348 */ /* 0x000fea0003c00000 */
[----:B------:R-:W-:Y:S02]  /*8e90*/  ELECT P1, UR62, PT ;  /* 0x00000000003e782f */ /* 0x000fe40003820000 */
[----:B------:R-:W-:Y:S01]  /*8ea0*/  MOV R10, UR62 ;  /* 0x0000003e000a7c02 */ /* 0x000fe20008000f00 */
[----:B------:R-:W-:Y:S10]  /*8eb0*/  ENDCOLLECTIVE ;  /* 0x000000000000791b */ /* 0x000ff40003800000 */
.L_x_193:
[----:B------:R-:W-:Y:S05]  /*8ec0*/  BSYNC B1 ;  /* 0x0000000000017941 */ /* 0x000fea0003800000 */
.L_x_192:
[----:B------:R-:W-:Y:S05]  /*8ed0*/  BRA `(.L_x_194) ;  /* 0xfffffff000307947 */ /* 0x000fea000383ffff */
.L_x_174:
[----:B-1----:R1:W2:Y:S02]  /*8ee0*/  SYNCS.PHASECHK.TRANS64.TRYWAIT P1, [R19+URZ+0x18], R10 ;  /* 0x0000180a130075a7 */ /* 0x0022a4000802017f */
[----:B--2---:R-:W-:Y:S05]  /*8ef0*/  @!P1 NANOSLEEP.SYNCS 0x989680 ;  /* 0x009896800000995d */ /* 0x004fea0003900000 */
[----:B------:R-:W2:Y:S02]  /*8f00*/  @!P1 SYNCS.PHASECHK.TRANS64 P1, [R19+URZ+0x18], R10 ;  /* 0x0000180a130095a7 */ /* 0x000ea4000802007f */
[----:B--2---:R-:W-:Y:S05]  /*8f10*/  @!P1 BRA `(.L_x_174) ;  /* 0xfffffffc00f09947 */ /* 0x004fea000383ffff */
[----:B------:R-:W-:Y:S05]  /*8f20*/  BRA `(.L_x_195) ;  /* 0xfffffff000647947 */ /* 0x000fea000383ffff */
.L_x_183:
[----:B------:R-:W-:Y:S01]  /*8f30*/  BSSY B0, `(.L_x_196) ;  /* 0x0000006000007945 */ /* 0x000fe20003800000 */
[----:B------:R-:W-:-:S07]  /*8f40*/  IMAD.MOV.U32 R10, RZ, RZ, -0x1 ;  /* 0xffffffffff0a7424 */ /* 0x000fce00078e00ff */
[----:B------:R-:W-:Y:S05]  /*8f50*/  WARPSYNC.COLLECTIVE R10, `(.L_x_197) ;  /* 0x000000000a0c7348 */ /* 0x000fea0003c00000 */
[----:B------:R-:W-:Y:S02]  /*8f60*/  ELECT P1, UR62, PT ;  /* 0x00000000003e782f */ /* 0x000fe40003820000 */
[----:B------:R-:W-:Y:S01]  /*8f70*/  MOV R10, UR62 ;  /* 0x0000003e000a7c02 */ /* 0x000fe20008000f00 */
[----:B------:R-:W-:Y:S10]  /*8f80*/  ENDCOLLECTIVE ;  /* 0x000000000000791b */ /* 0x000ff40003800000 */
.L_x_197:
[----:B------:R-:W-:Y:S05]  /*8f90*/  BSYNC B0 ;  /* 0x0000000000007941 */ /* 0x000fea0003800000 */
.L_x_196:
[----:B------:R-:W-:Y:S01]  /*8fa0*/  PLOP3.LUT P0, PT, P1, PT, PT, 0x80, 0x0 ;  /* 0x000000000000781c */ /* 0x000fe20000f0f070 */
[----:B------:R-:W-:-:S12]  /*8fb0*/  BRA `(.L_x_198) ;  /* 0xfffffff800b87947 */ /* 0x000fd8000383ffff */
.L_x_187:
[----:B0-----:R0:W1:Y:S02]  /*8fc0*/  SYNCS.PHASECHK.TRANS64.TRYWAIT P0, [R7+URZ], R2 ;  /* 0x00000002070075a7 */ /* 0x001064000800017f */
[----:B-1----:R-:W-:Y:S05]  /*8fd0*/  @!P0 NANOSLEEP.SYNCS 0x989680 ;  /* 0x009896800000895d */ /* 0x002fea0003900000 */
[----:B------:R-:W1:Y:S02]  /*8fe0*/  @!P0 SYNCS.PHASECHK.TRANS64 P0, [R7+URZ], R2 ;  /* 0x00000002070085a7 */ /* 0x000e64000800007f */
[----:B-1----:R-:W-:Y:S05]  /*8ff0*/  @!P0 BRA `(.L_x_187) ;  /* 0xfffffffc00f08947 */ /* 0x002fea000383ffff */
[----:B------:R-:W-:Y:S05]  /*9000*/  BRA `(.L_x_199) ;  /* 0xfffffff800f87947 */ /* 0x000fea000383ffff */
.L_x_188:
[----:B0-----:R0:W1:Y:S02]  /*9010*/  SYNCS.PHASECHK.TRANS64.TRYWAIT P0, [R6+URZ], R5 ;  /* 0x00000005060075a7 */ /* 0x001064000800017f */
[----:B-1----:R-:W-:Y:S05]  /*9020*/  @!P0 NANOSLEEP.SYNCS 0x989680 ;  /* 0x009896800000895d */ /* 0x002fea0003900000 */
[----:B------:R-:W1:Y:S02]  /*9030*/  @!P0 SYNCS.PHASECHK.TRANS64 P0, [R6+URZ], R5 ;  /* 0x00000005060085a7 */ /* 0x000e64000800007f */
[----:B-1----:R-:W-:Y:S05]  /*9040*/  @!P0 BRA `(.L_x_188) ;  /* 0xfffffffc00f08947 */ /* 0x002fea000383ffff */
[----:B------:R-:W-:Y:S05]  /*9050*/  BRA `(.L_x_200) ;  /* 0xfffffffc00007947 */ /* 0x000fea000383ffff */
.L_x_201:
[----:B------:R-:W-:-:S00]  /*9060*/  BRA `(.L_x_201) ;  /* 0xfffffffc00fc7947 */ /* 0x000fc0000383ffff */
[----:B------:R-:W-:-:S00]  /*9070*/  NOP ;  /* 0x0000000000007918 */ /* 0x000fc00000000000 */
        /* <DEDUP_REMOVED lines=8> */
.L_x_202:


//--------------------- .nv.shared._ZN7cutlass13device_kernelINS_4gemm6kernel13GemmUniversalIN4cute5tupleIJiiiiEEENS1_10collective13CollectiveMmaINS1_37MainloopSm90TmaGmmaWarpSpecializedFP8ILi3ENS5_IJNS4_1CILi1EEESB_SB_EEENS1_32KernelTmaWarpSpecializedPingpongEEENS5_IJNSA_ILi64EEENSA_ILi128EEENSA_ILi32EEEEEENS_12float_e4m3_tENS5_IJlSB_lEEESJ_SK_NS4_8TiledMMAINS4_8MMA_AtomIJNS4_4SM904GMMA31MMA_64x128x32_F32E4M3E4M3_SS_TNILNSO_7ScaleInE1ELSQ_1EEEEEENS4_6LayoutISC_NS5_IJNSA_ILi0EEESU_SU_EEEEENS5_IJNS4_10UnderscoreESX_SX_EEEEENS4_13SM90_TMA_LOADENS4_14ComposedLayoutINS4_7SwizzleILi1ELi4ELi3EEENS4_18smem_ptr_flag_bitsILi8EEENST_INS5_IJNSA_ILi8EEESH_EEENS5_IJSH_SB_EEEEEEEvNS4_8identityES10_S1A_vS1B_EENS_8epilogue10collective6detail29Sm90TmaWarpSpecializedAdapterINS1E_15DefaultEpilogueISJ_SK_SK_NS1D_6thread17LinearCombinationISJ_Li1EffLNS1I_9ScaleType4KindE0ELNS_15FloatRoundStyleE2ESJ_EENS1_15EpilogueDefaultEEEEEvvEEEEvNT_6ParamsE --------------------------
	.section	.nv.shared._ZN7cutlass13device_kernelINS_4gemm6kernel13GemmUniversalIN4cute5tupleIJiiiiEEENS1_10collective13CollectiveMmaINS1_37MainloopSm90TmaGmmaWarpSpecializedFP8ILi3ENS5_IJNS4_1CILi1EEESB_SB_EEENS1_32KernelTmaWarpSpecializedPingpongEEENS5_IJNSA_ILi64EEENSA_ILi128EEENSA_ILi32EEEEEENS_12float_e4m3_tENS5_IJlSB_lEEESJ_SK_NS4_8TiledMMAINS4_8MMA_AtomIJNS4_4SM904GMMA31MMA_64x128x32_F32E4M3E4M3_SS_TNILNSO_7ScaleInE1ELSQ_1EEEEEENS4_6LayoutISC_NS5_IJNSA_ILi0EEESU_SU_EEEEENS5_IJNS4_10UnderscoreESX_SX_EEEEENS4_13SM90_TMA_LOADENS4_14ComposedLayoutINS4_7SwizzleILi1ELi4ELi3EEENS4_18smem_ptr_flag_bitsILi8EEENST_INS5_IJNSA_ILi8EEESH_EEENS5_IJSH_SB_EEEEEEEvNS4_8identityES10_S1A_vS1B_EENS_8epilogue10collective6detail29Sm90TmaWarpSpecializedAdapterINS1E_15DefaultEpilogueISJ_SK_SK_NS1D_6thread17LinearCombinationISJ_Li1EffLNS1I_9ScaleType4KindE0ELNS_15FloatRoundStyleE2ESJ_EENS1_15EpilogueDefaultEEEEEvvEEEEvNT_6ParamsE,"aw",@nobits
	.sectionflags	@""
	.align	16
	.zero		1024


//--------------------- .nv.shared.reserved.0     --------------------------
	.section	.nv.shared.reserved.0,"aw",@nobits
	.weak		__nv_reservedSMEM_offset_0_alias
	.size		__nv_reservedSMEM_offset_0_alias, 0, 0
	.other		__nv_reservedSMEM_offset_0_alias,@"STO_CUDA_RESERVED_SHARED STV_DEFAULT"
__nv_reservedSMEM_offset_0_alias:
	.zero		0


//--------------------- .nv.global                --------------------------
	.section	.nv.global,"aw",@nobits
.nv.global:
	.type		_ZN39_INTERNAL_5d625d86_4_k_cu_37b9ac9e_27054cute1_E,@object
	.size		_ZN39_INTERNAL_5d625d86_4_k_cu_37b9ac9e_27054cute1_E,(_ZN39_INTERNAL_5d625d86_4_k_cu_37b9ac9e_27054cuda3std3__45__cpo6cbeginE - _ZN39_INTERNAL_5d625d86_4_k_cu_37b9ac9e_27054cute1_E)
_ZN39_INTERNAL_5d625d86_4_k_cu_37b9ac9e_27054cute1_E:
	.zero		1
	.type		_ZN39_INTERNAL_5d625d86_4_k_cu_37b9ac9e_27054cuda3std3__45__cpo6cbeginE,@object
	.size		_ZN39_INTERNAL_5d625d86_4_k_cu_37b9ac9e_27054cuda3std3__45__cpo6cbeginE,(_ZN39_INTERNAL_5d625d86_4_k_cu_37b9ac9e_27054cuda3std3__48in_placeE - _ZN39_INTERNAL_5d625d86_4_k_cu_37b9ac9e_27054cuda3std3__45__cpo6cbeginE)
_ZN39_INTERNAL_5d625d86_4_k_cu_37b9ac9e_27054cuda3std3__45__cpo6cbeginE:
	.zero		1
	.type		_ZN39_INTERNAL_5d625d86_4_k_cu_37b9ac9e_27054cuda3std3__48in_placeE,@object
	.size		_ZN39_INTERNAL_5d625d86_4_k_cu_37b9ac9e_27054cuda3std3__48in_placeE,(_ZN39_INTERNAL_5d625d86_4_k_cu_37b9ac9e_27054cuda3std6ranges3__45__cpo9iter_moveE - _ZN39_INTERNAL_5d625d86_4_k_cu_37b9ac9e_27054cuda3std3__48in_placeE)
_ZN39_INTERNAL_5d625d86_4_k_cu_37b9ac9e_27054cuda3std3__48in_placeE:
	.zero		1
	.type		_ZN39_INTERNAL_5d625d86_4_k_cu_37b9ac9e_27054cuda3std6ranges3__45__cpo9iter_moveE,@object
	.size		_ZN39_INTERNAL_5d625d86_4_k_cu_37b9ac9e_27054cuda3std6ranges3__45__cpo9iter_moveE,(_ZN39_INTERNAL_5d625d86_4_k_cu_37b9ac9e_27054cuda3std3__45__cpo5beginE - _ZN39_INTERNAL_5d625d86_4_k_cu_37b9ac9e_27054cuda3std6ranges3__45__cpo9iter_moveE)
_ZN39_INTERNAL_5d625d86_4_k_cu_37b9ac9e_27054cuda3std6ranges3__45__cpo9iter_moveE:
	.zero		1
	.type		_ZN39_INTERNAL_5d625d86_4_k_cu_37b9ac9e_27054cuda3std3__45__cpo5beginE,@object
	.size		_ZN39_INTERNAL_5d625d86_4_k_cu_37b9ac9e_27054cuda3std3__45__cpo5beginE,(_ZN39_INTERNAL_5d625d86_4_k_cu_37b9ac9e_27054cuda3std3__441_GLOBAL__N__5d625d86_4_k_cu_37b9ac9e_27056ignoreE - _ZN39_INTERNAL_5d625d86_4_k_cu_37b9ac9e_27054cuda3std3__45__cpo5beginE)
_ZN39_INTERNAL_5d625d86_4_k_cu_37b9ac9e_27054cuda3std3__45__cpo5beginE:
	.zero		1
	.type		_ZN39_INTERNAL_5d625d86_4_k_cu_37b9ac9e_27054cuda3std3__441_GLOBAL__N__5d625d86_4_k_cu_37b9ac9e_27056ignoreE,@object
	.size		_ZN39_INTERNAL_5d625d86_4_k_cu_37b9ac9e_27054cuda3std3__441_GLOBAL__N__5d625d86_4_k_cu_37b9ac9e_27056ignoreE,(_ZN39_INTERNAL_5d625d86_4_k_cu_37b9ac9e_27054cute7productE - _ZN39_INTERNAL_5d625d86_4_k_cu_37b9ac9e_27054cuda3std3__441_GLOBAL__N__5d625d86_4_k_cu_37b9ac9e_27056ignoreE)
_ZN39_INTERNAL_5d625d86_4_k_cu_37b9ac9e_27054cuda3std3__441_GLOBAL__N__5d625d86_4_k_cu_37b9ac9e_27056ignoreE:
	.zero		1
	.type		_ZN39_INTERNAL_5d625d86_4_k_cu_37b9ac9e_27054cute7productE,@object
	.size		_ZN39_INTERNAL_5d625d86_4_k_cu_37b9ac9e_27054cute7productE,(_ZN39_INTERNAL_5d625d86_4_k_cu_37b9ac9e_27054cuda3std3__45__cpo3endE - _ZN39_INTERNAL_5d625d86_4_k_cu_37b9ac9e_27054cute7productE)
_ZN39_INTERNAL_5d625d86_4_k_cu_37b9ac9e_27054cute7productE:
	.zero		1
	.type		_ZN39_INTERNAL_5d625d86_4_k_cu_37b9ac9e_27054cuda3std3__45__cpo3endE,@object
	.size		_ZN39_INTERNAL_5d625d86_4_k_cu_37b9ac9e_27054cuda3std3__45__cpo3endE,(_ZN39_INTERNAL_5d625d86_4_k_cu_37b9ac9e_27054cuda3std3__419piecewise_constructE - _ZN39_INTERNAL_5d625d86_4_k_cu_37b9ac9e_27054cuda3std3__45__cpo3endE)
_ZN39_INTERNAL_5d625d86_4_k_cu_37b9ac9e_27054cuda3std3__45__cpo3endE:
	.zero		1
	.type		_ZN39_INTERNAL_5d625d86_4_k_cu_37b9ac9e_27054cuda3std3__419piecewise_constructE,@object
	.size		_ZN39_INTERNAL_5d625d86_4_k_cu_37b9ac9e_27054cuda3std3__419piecewise_constructE,(_ZN39_INTERNAL_5d625d86_4_k_cu_37b9ac9e_27054cuda3std3__45__cpo4cendE - _ZN39_INTERNAL_5d625d86_4_k_cu_37b9ac9e_27054cuda3std3__419piecewise_constructE)
_ZN39_INTERNAL_5d625d86_4_k_cu_37b9ac9e_27054cuda3std3__419piecewise_constructE:
	.zero		1
	.type		_ZN39_INTERNAL_5d625d86_4_k_cu_37b9ac9e_27054cuda3std3__45__cpo4cendE,@object
	.size		_ZN39_INTERNAL_5d625d86_4_k_cu_37b9ac9e_27054cuda3std3__45__cpo4cendE,(_ZN39_INTERNAL_5d625d86_4_k_cu_37b9ac9e_27054cuda3std6ranges3__45__cpo4swapE - _ZN39_INTERNAL_5d625d86_4_k_cu_37b9ac9e_27054cuda3std3__45__cpo4cendE)
_ZN39_INTERNAL_5d625d86_4_k_cu_37b9ac9e_27054cuda3std3__45__cpo4cendE:
	.zero		1
	.type		_ZN39_INTERNAL_5d625d86_4_k_cu_37b9ac9e_27054cuda3std6ranges3__45__cpo4swapE,@object
	.size		_ZN39_INTERNAL_5d625d86_4_k_cu_37b9ac9e_27054cuda3std6ranges3__45__cpo4swapE,(.L_7 - _ZN39_INTERNAL_5d625d86_4_k_cu_37b9ac9e_27054cuda3std6ranges3__45__cpo4swapE)
_ZN39_INTERNAL_5d625d86_4_k_cu_37b9ac9e_27054cuda3std6ranges3__45__cpo4swapE:
	.zero		1
.L_7:


//--------------------- .nv.constant0._ZN7cutlass13device_kernelINS_4gemm6kernel13GemmUniversalIN4cute5tupleIJiiiiEEENS1_10collective13CollectiveMmaINS1_37MainloopSm90TmaGmmaWarpSpecializedFP8ILi3ENS5_IJNS4_1CILi1EEESB_SB_EEENS1_32KernelTmaWarpSpecializedPingpongEEENS5_IJNSA_ILi64EEENSA_ILi128EEENSA_ILi32EEEEEENS_12float_e4m3_tENS5_IJlSB_lEEESJ_SK_NS4_8TiledMMAINS4_8MMA_AtomIJNS4_4SM904GMMA31MMA_64x128x32_F32E4M3E4M3_SS_TNILNSO_7ScaleInE1ELSQ_1EEEEEENS4_6LayoutISC_NS5_IJNSA_ILi0EEESU_SU_EEEEENS5_IJNS4_10UnderscoreESX_SX_EEEEENS4_13SM90_TMA_LOADENS4_14ComposedLayoutINS4_7SwizzleILi1ELi4ELi3EEENS4_18smem_ptr_flag_bitsILi8EEENST_INS5_IJNSA_ILi8EEESH_EEENS5_IJSH_SB_EEEEEEEvNS4_8identityES10_S1A_vS1B_EENS_8epilogue10collective6detail29Sm90TmaWarpSpecializedAdapterINS1E_15DefaultEpilogueISJ_SK_SK_NS1D_6thread17LinearCombinationISJ_Li1EffLNS1I_9ScaleType4KindE0ELNS_15FloatRoundStyleE2ESJ_EENS1_15EpilogueDefaultEEEEEvvEEEEvNT_6ParamsE --------------------------
	.section	.nv.constant0._ZN7cutlass13device_kernelINS_4gemm6kernel13GemmUniversalIN4cute5tupleIJiiiiEEENS1_10collective13CollectiveMmaINS1_37MainloopSm90TmaGmmaWarpSpecializedFP8ILi3ENS5_IJNS4_1CILi1EEESB_SB_EEENS1_32KernelTmaWarpSpecializedPingpongEEENS5_IJNSA_ILi64EEENSA_ILi128EEENSA_ILi32EEEEEENS_12float_e4m3_tENS5_IJlSB_lEEESJ_SK_NS4_8TiledMMAINS4_8MMA_AtomIJNS4_4SM904GMMA31MMA_64x128x32_F32E4M3E4M3_SS_TNILNSO_7ScaleInE1ELSQ_1EEEEEENS4_6LayoutISC_NS5_IJNSA_ILi0EEESU_SU_EEEEENS5_IJNS4_10UnderscoreESX_SX_EEEEENS4_13SM90_TMA_LOADENS4_14ComposedLayoutINS4_7SwizzleILi1ELi4ELi3EEENS4_18smem_ptr_flag_bitsILi8EEENST_INS5_IJNSA_ILi8EEESH_EEENS5_IJSH_SB_EEEEEEEvNS4_8identityES10_S1A_vS1B_EENS_8epilogue10collective6detail29Sm90TmaWarpSpecializedAdapterINS1E_15DefaultEpilogueISJ_SK_SK_NS1D_6thread17LinearCombinationISJ_Li1EffLNS1I_9ScaleType4KindE0ELNS_15FloatRoundStyleE2ESJ_EENS1_15EpilogueDefaultEEEEEvvEEEEvNT_6ParamsE,"a",@progbits
	.sectionflags	@""
	.align	4
.nv.constant0._ZN7cutlass13device_kernelINS_4gemm6kernel13GemmUniversalIN4cute5tupleIJiiiiEEENS1_10collective13CollectiveMmaINS1_37MainloopSm90TmaGmmaWarpSpecializedFP8ILi3ENS5_IJNS4_1CILi1EEESB_SB_EEENS1_32KernelTmaWarpSpecializedPingpongEEENS5_IJNSA_ILi64EEENSA_ILi128EEENSA_ILi32EEEEEENS_12float_e4m3_tENS5_IJlSB_lEEESJ_SK_NS4_8TiledMMAINS4_8MMA_AtomIJNS4_4SM904GMMA31MMA_64x128x32_F32E4M3E4M3_SS_TNILNSO_7ScaleInE1ELSQ_1EEEEEENS4_6LayoutISC_NS5_IJNSA_ILi0EEESU_SU_EEEEENS5_IJNS4_10UnderscoreESX_SX_EEEEENS4_13SM90_TMA_LOADENS4_14ComposedLayoutINS4_7SwizzleILi1ELi4ELi3EEENS4_18smem_ptr_flag_bitsILi8EEENST_INS5_IJNSA_ILi8EEESH_EEENS5_IJSH_SB_EEEEEEEvNS4_8identityES10_S1A_vS1B_EENS_8epilogue10collective6detail29Sm90TmaWarpSpecializedAdapterINS1E_15DefaultEpilogueISJ_SK_SK_NS1D_6thread17LinearCombinationISJ_Li1EffLNS1I_9ScaleType4KindE0ELNS_15FloatRoundStyleE2ESJ_EENS1_15EpilogueDefaultEEEEEvvEEEEvNT_6ParamsE:
	.zero		1664


//--------------------- SYMBOLS --------------------------

	.type		.nv.reservedSmem.offset0,@object
	.size		.nv.reservedSmem.offset0,0x4
